	.target	sm_90a

	.elftype	@"ET_EXEC"


//--------------------- .note.nv.tkinfo           --------------------------
	.section	.note.nv.tkinfo,"",@"SHT_NOTE"
	.sectionflags	@"SHF_NOTE_NV_TKINFO"
	.tkinfo
        /*0018*/ 	.word	0x00000002
        /*0030*/ 	.string	""
        /*0030*/ 	.string	"ptxas"
        /*0030*/ 	.string	"Cuda compilation tools, release 13.0, V13.0.88"
        /*0030*/ 	.string	"Build cuda_13.0.r13.0/compiler.36424714_0"
        /*0030*/ 	.string	"-arch sm_90a -m 64 "



//--------------------- .note.nv.cuinfo           --------------------------
	.section	.note.nv.cuinfo,"",@"SHT_NOTE"
	.sectionflags	@"SHF_NOTE_NV_CUINFO"
        /*0018*/ 	.short	0x0002
        /*001a*/ 	.short	0x005a
        /*001c*/ 	.short	0x0082
	.zero		2


//--------------------- .nv.info                  --------------------------
	.section	.nv.info,"",@"SHT_CUDA_INFO"
	.align	4


	//----- nvinfo : EIATTR_REGCOUNT
	.align		4
        /*0000*/ 	.byte	0x04, 0x2f
        /*0002*/ 	.short	(.L_18 - .L_17)
	.align		4
.L_17:
        /*0004*/ 	.word	index@(_ZN7cutlass13device_kernelINS_4gemm6kernel13GemmUniversalIN4cute5tupleIJiiiiEEENS1_10collective13CollectiveMmaINS1_34MainloopSm90TmaGmmaWarpSpecializedILi8ENS5_IJNS4_1CILi2EEENSA_ILi1EEESC_EEENS1_35KernelTmaWarpSpecializedCooperativeEEENS5_IJNSA_ILi128EEENSA_ILi64EEESH_EEENS_10bfloat16_tENS5_IJlSC_lEEESJ_SK_NS4_8TiledMMAINS4_8MMA_AtomIJNS4_4SM904GMMA27MMA_64x64x16_F32BF16BF16_SSILNSO_5MajorE0ELSQ_0ELNSO_7ScaleInE1ELSR_1EEEEEENS4_6LayoutISD_NS5_IJSC_NSA_ILi0EEESV_EEEEENS5_IJNS4_10UnderscoreESY_SY_EEEEENS4_13SM90_TMA_LOADENS4_14ComposedLayoutINS4_7SwizzleILi3ELi4ELi3EEENS4_18smem_ptr_flag_bitsILi16EEENSU_INS5_IJNSA_ILi8EEESH_EEENS5_IJSH_SC_EEEEEEEvNS4_8identityENS4_23SM90_TMA_LOAD_MULTICASTES1B_vS1C_EENS_8epilogue10collective18CollectiveEpilogueINS1F_22Sm90TmaWarpSpecializedILi3ELi2ELi16ELb1ELb0EEEJSI_NS5_IJSG_NSA_ILi32EEEEEESJ_SK_SJ_SK_NS1F_6fusion15FusionCallbacksIS1J_NS1M_17LinearCombinationISJ_fSJ_fLNS_15FloatRoundStyleE2EEESI_S1L_JEEES11_NS12_INS13_ILi2ELi4ELi3EEES16_NSU_INS5_IJS17_S1K_EEENS5_IJS1K_SC_EEEEEEENS4_17SM75_U32x4_LDSM_NENS4_14SM90_TMA_STOREES1W_NS4_17SM90_U32x4_STSM_NENS4_9Copy_AtomIJS1Z_NS_6half_tEEEEvEEEvvEEEEvNT_6ParamsE)
        /*0008*/ 	.word	0x000000a8


	//----- nvinfo : EIATTR_FRAME_SIZE
	.align		4
.L_18:
        /*000c*/ 	.byte	0x04, 0x11
        /*000e*/ 	.short	(.L_20 - .L_19)
	.align		4
.L_19:
        /*0010*/ 	.word	index@(_ZN7cutlass13device_kernelINS_4gemm6kernel13GemmUniversalIN4cute5tupleIJiiiiEEENS1_10collective13CollectiveMmaINS1_34MainloopSm90TmaGmmaWarpSpecializedILi8ENS5_IJNS4_1CILi2EEENSA_ILi1EEESC_EEENS1_35KernelTmaWarpSpecializedCooperativeEEENS5_IJNSA_ILi128EEENSA_ILi64EEESH_EEENS_10bfloat16_tENS5_IJlSC_lEEESJ_SK_NS4_8TiledMMAINS4_8MMA_AtomIJNS4_4SM904GMMA27MMA_64x64x16_F32BF16BF16_SSILNSO_5MajorE0ELSQ_0ELNSO_7ScaleInE1ELSR_1EEEEEENS4_6LayoutISD_NS5_IJSC_NSA_ILi0EEESV_EEEEENS5_IJNS4_10UnderscoreESY_SY_EEEEENS4_13SM90_TMA_LOADENS4_14ComposedLayoutINS4_7SwizzleILi3ELi4ELi3EEENS4_18smem_ptr_flag_bitsILi16EEENSU_INS5_IJNSA_ILi8EEESH_EEENS5_IJSH_SC_EEEEEEEvNS4_8identityENS4_23SM90_TMA_LOAD_MULTICASTES1B_vS1C_EENS_8epilogue10collective18CollectiveEpilogueINS1F_22Sm90TmaWarpSpecializedILi3ELi2ELi16ELb1ELb0EEEJSI_NS5_IJSG_NSA_ILi32EEEEEESJ_SK_SJ_SK_NS1F_6fusion15FusionCallbacksIS1J_NS1M_17LinearCombinationISJ_fSJ_fLNS_15FloatRoundStyleE2EEESI_S1L_JEEES11_NS12_INS13_ILi2ELi4ELi3EEES16_NSU_INS5_IJS17_S1K_EEENS5_IJS1K_SC_EEEEEEENS4_17SM75_U32x4_LDSM_NENS4_14SM90_TMA_STOREES1W_NS4_17SM90_U32x4_STSM_NENS4_9Copy_AtomIJS1Z_NS_6half_tEEEEvEEEvvEEEEvNT_6ParamsE)
        /*0014*/ 	.word	0x00000000


	//----- nvinfo : EIATTR_MIN_STACK_SIZE
	.align		4
.L_20:
        /*0018*/ 	.byte	0x04, 0x12
        /*001a*/ 	.short	(.L_22 - .L_21)
	.align		4
.L_21:
        /*001c*/ 	.word	index@(_ZN7cutlass13device_kernelINS_4gemm6kernel13GemmUniversalIN4cute5tupleIJiiiiEEENS1_10collective13CollectiveMmaINS1_34MainloopSm90TmaGmmaWarpSpecializedILi8ENS5_IJNS4_1CILi2EEENSA_ILi1EEESC_EEENS1_35KernelTmaWarpSpecializedCooperativeEEENS5_IJNSA_ILi128EEENSA_ILi64EEESH_EEENS_10bfloat16_tENS5_IJlSC_lEEESJ_SK_NS4_8TiledMMAINS4_8MMA_AtomIJNS4_4SM904GMMA27MMA_64x64x16_F32BF16BF16_SSILNSO_5MajorE0ELSQ_0ELNSO_7ScaleInE1ELSR_1EEEEEENS4_6LayoutISD_NS5_IJSC_NSA_ILi0EEESV_EEEEENS5_IJNS4_10UnderscoreESY_SY_EEEEENS4_13SM90_TMA_LOADENS4_14ComposedLayoutINS4_7SwizzleILi3ELi4ELi3EEENS4_18smem_ptr_flag_bitsILi16EEENSU_INS5_IJNSA_ILi8EEESH_EEENS5_IJSH_SC_EEEEEEEvNS4_8identityENS4_23SM90_TMA_LOAD_MULTICASTES1B_vS1C_EENS_8epilogue10collective18CollectiveEpilogueINS1F_22Sm90TmaWarpSpecializedILi3ELi2ELi16ELb1ELb0EEEJSI_NS5_IJSG_NSA_ILi32EEEEEESJ_SK_SJ_SK_NS1F_6fusion15FusionCallbacksIS1J_NS1M_17LinearCombinationISJ_fSJ_fLNS_15FloatRoundStyleE2EEESI_S1L_JEEES11_NS12_INS13_ILi2ELi4ELi3EEES16_NSU_INS5_IJS17_S1K_EEENS5_IJS1K_SC_EEEEEEENS4_17SM75_U32x4_LDSM_NENS4_14SM90_TMA_STOREES1W_NS4_17SM90_U32x4_STSM_NENS4_9Copy_AtomIJS1Z_NS_6half_tEEEEvEEEvvEEEEvNT_6ParamsE)
        /*0020*/ 	.word	0x00000000
.L_22:


//--------------------- .nv.compat                --------------------------
	.section	.nv.compat,"",@"SHT_CUDA_COMPAT_INFO"
	.align	4
        /*0000*/ 	.byte	0x02, 0x09, 0x01, 0x00, 0x02, 0x02, 0x04, 0x00, 0x02, 0x05, 0x05, 0x00, 0x03, 0x07, 0x01, 0x01
        /*0010*/ 	.byte	0x02, 0x03, 0x01, 0x00, 0x02, 0x06, 0x01, 0x00, 0x04, 0x0b, 0x08, 0x00, 0x00, 0x00, 0x00, 0x00
        /*0020*/ 	.byte	0x00, 0x00, 0x00, 0x00


//--------------------- .nv.info._ZN7cutlass13device_kernelINS_4gemm6kernel13GemmUniversalIN4cute5tupleIJiiiiEEENS1_10collective13CollectiveMmaINS1_34MainloopSm90TmaGmmaWarpSpecializedILi8ENS5_IJNS4_1CILi2EEENSA_ILi1EEESC_EEENS1_35KernelTmaWarpSpecializedCooperativeEEENS5_IJNSA_ILi128EEENSA_ILi64EEESH_EEENS_10bfloat16_tENS5_IJlSC_lEEESJ_SK_NS4_8TiledMMAINS4_8MMA_AtomIJNS4_4SM904GMMA27MMA_64x64x16_F32BF16BF16_SSILNSO_5MajorE0ELSQ_0ELNSO_7ScaleInE1ELSR_1EEEEEENS4_6LayoutISD_NS5_IJSC_NSA_ILi0EEESV_EEEEENS5_IJNS4_10UnderscoreESY_SY_EEEEENS4_13SM90_TMA_LOADENS4_14ComposedLayoutINS4_7SwizzleILi3ELi4ELi3EEENS4_18smem_ptr_flag_bitsILi16EEENSU_INS5_IJNSA_ILi8EEESH_EEENS5_IJSH_SC_EEEEEEEvNS4_8identityENS4_23SM90_TMA_LOAD_MULTICASTES1B_vS1C_EENS_8epilogue10collective18CollectiveEpilogueINS1F_22Sm90TmaWarpSpecializedILi3ELi2ELi16ELb1ELb0EEEJSI_NS5_IJSG_NSA_ILi32EEEEEESJ_SK_SJ_SK_NS1F_6fusion15FusionCallbacksIS1J_NS1M_17LinearCombinationISJ_fSJ_fLNS_15FloatRoundStyleE2EEESI_S1L_JEEES11_NS12_INS13_ILi2ELi4ELi3EEES16_NSU_INS5_IJS17_S1K_EEENS5_IJS1K_SC_EEEEEEENS4_17SM75_U32x4_LDSM_NENS4_14SM90_TMA_STOREES1W_NS4_17SM90_U32x4_STSM_NENS4_9Copy_AtomIJS1Z_NS_6half_tEEEEvEEEvvEEEEvNT_6ParamsE --------------------------
	.section	.nv.info._ZN7cutlass13device_kernelINS_4gemm6kernel13GemmUniversalIN4cute5tupleIJiiiiEEENS1_10collective13CollectiveMmaINS1_34MainloopSm90TmaGmmaWarpSpecializedILi8ENS5_IJNS4_1CILi2EEENSA_ILi1EEESC_EEENS1_35KernelTmaWarpSpecializedCooperativeEEENS5_IJNSA_ILi128EEENSA_ILi64EEESH_EEENS_10bfloat16_tENS5_IJlSC_lEEESJ_SK_NS4_8TiledMMAINS4_8MMA_AtomIJNS4_4SM904GMMA27MMA_64x64x16_F32BF16BF16_SSILNSO_5MajorE0ELSQ_0ELNSO_7ScaleInE1ELSR_1EEEEEENS4_6LayoutISD_NS5_IJSC_NSA_ILi0EEESV_EEEEENS5_IJNS4_10UnderscoreESY_SY_EEEEENS4_13SM90_TMA_LOADENS4_14ComposedLayoutINS4_7SwizzleILi3ELi4ELi3EEENS4_18smem_ptr_flag_bitsILi16EEENSU_INS5_IJNSA_ILi8EEESH_EEENS5_IJSH_SC_EEEEEEEvNS4_8identityENS4_23SM90_TMA_LOAD_MULTICASTES1B_vS1C_EENS_8epilogue10collective18CollectiveEpilogueINS1F_22Sm90TmaWarpSpecializedILi3ELi2ELi16ELb1ELb0EEEJSI_NS5_IJSG_NSA_ILi32EEEEEESJ_SK_SJ_SK_NS1F_6fusion15FusionCallbacksIS1J_NS1M_17LinearCombinationISJ_fSJ_fLNS_15FloatRoundStyleE2EEESI_S1L_JEEES11_NS12_INS13_ILi2ELi4ELi3EEES16_NSU_INS5_IJS17_S1K_EEENS5_IJS1K_SC_EEEEEEENS4_17SM75_U32x4_LDSM_NENS4_14SM90_TMA_STOREES1W_NS4_17SM90_U32x4_STSM_NENS4_9Copy_AtomIJS1Z_NS_6half_tEEEEvEEEvvEEEEvNT_6ParamsE,"",@"SHT_CUDA_INFO"
	.sectionflags	@""
	.align	4


	//----- nvinfo : EIATTR_CUDA_API_VERSION
	.align		4
        /*0000*/ 	.byte	0x04, 0x37
        /*0002*/ 	.short	(.L_24 - .L_23)
.L_23:
        /*0004*/ 	.word	0x00000082


	//----- nvinfo : EIATTR_KPARAM_INFO
	.align		4
.L_24:
        /*0008*/ 	.byte	0x04, 0x17
        /*000a*/ 	.short	(.L_26 - .L_25)
.L_25:
        /*000c*/ 	.word	0x00000000
        /*0010*/ 	.short	0x0000
        /*0012*/ 	.short	0x0070
        /*0014*/ 	.byte	0x00, 0xf0, 0x01, 0x1c


	//----- nvinfo : EIATTR_SPARSE_MMA_MASK
	.align		4
.L_26:
        /*0018*/ 	.byte	0x03, 0x50
        /*001a*/ 	.short	0x0000


	//----- nvinfo : EIATTR_MAXREG_COUNT
	.align		4
        /*001c*/ 	.byte	0x03, 0x1b
        /*001e*/ 	.short	0x00a8


	//----- nvinfo : EIATTR_NUM_BARRIERS
	.align		4
        /*0020*/ 	.byte	0x02, 0x4c
        /*0022*/ 	.byte	0x02
	.zero		1


	//----- nvinfo : EIATTR_EXTERNS
	.align		4
        /*0024*/ 	.byte	0x04, 0x0f
        /*0026*/ 	.short	(.L_28 - .L_27)


	//   ....[0]....
	.align		4
.L_27:
        /*0028*/ 	.word	index@(__assertfail)


	//----- nvinfo : EIATTR_MERCURY_ISA_VERSION
	.align		4
.L_28:
        /*002c*/ 	.byte	0x03, 0x5f
        /*002e*/ 	.short	0x0101


	//----- nvinfo : EIATTR_INT_WARP_WIDE_INSTR_OFFSETS
	.align		4
        /*0030*/ 	.byte	0x04, 0x31
        /*0032*/ 	.short	(.L_30 - .L_29)


	//   ....[0]....
.L_29:
        /*0034*/ 	.word	0x00000a80


	//   ....[1]....
        /*0038*/ 	.word	0x00000a90


	//   ....[2]....
        /*003c*/ 	.word	0x00000ba0


	//   ....[3]....
        /*0040*/ 	.word	0x000021b0


	//----- nvinfo : EIATTR_COOP_GROUP_MASK_REGIDS
	.align		4
.L_30:
        /*0044*/ 	.byte	0x04, 0x29
        /*0046*/ 	.short	(.L_32 - .L_31)


	//   ....[0]....
.L_31:
        /*0048*/ 	.word	0xffffffff


	//   ....[1]....
        /*004c*/ 	.word	0xffffffff


	//   ....[2]....
        /*0050*/ 	.word	0xffffffff


	//   ....[3]....
        /*0054*/ 	.word	0xffffffff


	//   ....[4]....
        /*0058*/ 	.word	0xffffffff


	//   ....[5]....
        /*005c*/ 	.word	0xffffffff


	//   ....[6]....
        /*0060*/ 	.word	0xffffffff


	//----- nvinfo : EIATTR_COOP_GROUP_INSTR_OFFSETS
	.align		4
.L_32:
        /*0064*/ 	.byte	0x04, 0x28
        /*0066*/ 	.short	(.L_34 - .L_33)


	//   ....[0]....
.L_33:
        /*0068*/ 	.word	0x00000070


	//   ....[1]....
        /*006c*/ 	.word	0x00000080


	//   ....[2]....
        /*0070*/ 	.word	0x00000430


	//   ....[3]....
        /*0074*/ 	.word	0x000006b0


	//   ....[4]....
        /*0078*/ 	.word	0x000008e0


	//   ....[5]....
        /*007c*/ 	.word	0x00000d10


	//   ....[6]....
        /*0080*/ 	.word	0x000017b0


	//----- nvinfo : EIATTR_REG_RECONFIG
	.align		4
.L_34:
        /*0084*/ 	.byte	0x01, 0x54
	.zero		2


	//----- nvinfo : EIATTR_SYSCALL_OFFSETS
	.align		4
        /*0088*/ 	.byte	0x04, 0x46
        /*008a*/ 	.short	(.L_36 - .L_35)


	//   ....[0]....
.L_35:
        /*008c*/ 	.word	0x00001970


	//   ....[1]....
        /*0090*/ 	.word	0x000023e0


	//   ....[2]....
        /*0094*/ 	.word	0x000024d0


	//----- nvinfo : EIATTR_MBARRIER_INSTR_OFFSETS
	.align		4
.L_36:
        /*0098*/ 	.byte	0x04, 0x39
        /*009a*/ 	.short	(.L_38 - .L_37)


	//   ....[0]....
.L_37:
        /*009c*/ 	.word	0x00000550
        /*00a0*/ 	.word	0x000000ff
        /*00a4*/ 	.word	0x00000000
        /*00a8*/ 	.short	0x0100
        /*00aa*/ 	.byte	0x08
	.zero		1


	//   ....[1]....
        /*00ac*/ 	.word	0x00000560
        /*00b0*/ 	.word	0x000000ff
        /*00b4*/ 	.word	0x00000040
        /*00b8*/ 	.short	0x0100
        /*00ba*/ 	.byte	0x08
	.zero		1


	//   ....[2]....
        /*00bc*/ 	.word	0x00000570
        /*00c0*/ 	.word	0x000000ff
        /*00c4*/ 	.word	0x00000008
        /*00c8*/ 	.short	0x0100
        /*00ca*/ 	.byte	0x08
	.zero		1


	//   ....[3]....
        /*00cc*/ 	.word	0x00000580
        /*00d0*/ 	.word	0x000000ff
        /*00d4*/ 	.word	0x00000048
        /*00d8*/ 	.short	0x0100
        /*00da*/ 	.byte	0x08
	.zero		1


	//   ....[4]....
        /*00dc*/ 	.word	0x00000590
        /*00e0*/ 	.word	0x000000ff
        /*00e4*/ 	.word	0x00000010
        /*00e8*/ 	.short	0x0100
        /*00ea*/ 	.byte	0x08
	.zero		1


	//   ....[5]....
        /*00ec*/ 	.word	0x000005a0
        /*00f0*/ 	.word	0x000000ff
        /*00f4*/ 	.word	0x00000050
        /*00f8*/ 	.short	0x0100
        /*00fa*/ 	.byte	0x08
	.zero		1


	//   ....[6]....
        /*00fc*/ 	.word	0x000005b0
        /*0100*/ 	.word	0x000000ff
        /*0104*/ 	.word	0x00000018
        /*0108*/ 	.short	0x0100
        /*010a*/ 	.byte	0x08
	.zero		1


	//   ....[7]....
        /*010c*/ 	.word	0x000005c0
        /*0110*/ 	.word	0x000000ff
        /*0114*/ 	.word	0x00000058
        /*0118*/ 	.short	0x0100
        /*011a*/ 	.byte	0x08
	.zero		1


	//   ....[8]....
        /*011c*/ 	.word	0x000005d0
        /*0120*/ 	.word	0x000000ff
        /*0124*/ 	.word	0x00000020
        /*0128*/ 	.short	0x0100
        /*012a*/ 	.byte	0x08
	.zero		1


	//   ....[9]....
        /*012c*/ 	.word	0x000005e0
        /*0130*/ 	.word	0x000000ff
        /*0134*/ 	.word	0x00000060
        /*0138*/ 	.short	0x0100
        /*013a*/ 	.byte	0x08
	.zero		1


	//   ....[10]....
        /*013c*/ 	.word	0x000005f0
        /*0140*/ 	.word	0x000000ff
        /*0144*/ 	.word	0x00000028
        /*0148*/ 	.short	0x0100
        /*014a*/ 	.byte	0x08
	.zero		1


	//   ....[11]....
        /*014c*/ 	.word	0x00000600
        /*0150*/ 	.word	0x000000ff
        /*0154*/ 	.word	0x00000068
        /*0158*/ 	.short	0x0100
        /*015a*/ 	.byte	0x08
	.zero		1


	//   ....[12]....
        /*015c*/ 	.word	0x00000610
        /*0160*/ 	.word	0x000000ff
        /*0164*/ 	.word	0x00000030
        /*0168*/ 	.short	0x0100
        /*016a*/ 	.byte	0x08
	.zero		1


	//   ....[13]....
        /*016c*/ 	.word	0x00000620
        /*0170*/ 	.word	0x000000ff
        /*0174*/ 	.word	0x00000070
        /*0178*/ 	.short	0x0100
        /*017a*/ 	.byte	0x08
	.zero		1


	//   ....[14]....
        /*017c*/ 	.word	0x00000630
        /*0180*/ 	.word	0x000000ff
        /*0184*/ 	.word	0x00000038
        /*0188*/ 	.short	0x0100
        /*018a*/ 	.byte	0x08
	.zero		1


	//   ....[15]....
        /*018c*/ 	.word	0x00000640
        /*0190*/ 	.word	0x000000ff
        /*0194*/ 	.word	0x00000078
        /*0198*/ 	.short	0x0100
        /*019a*/ 	.byte	0x08
	.zero		1


	//   ....[16]....
        /*019c*/ 	.word	0x00000860
        /*01a0*/ 	.word	0x000000ff
        /*01a4*/ 	.word	0x00000080
        /*01a8*/ 	.short	0x0100
        /*01aa*/ 	.byte	0x08
	.zero		1


	//   ....[17]....
        /*01ac*/ 	.word	0x00000870
        /*01b0*/ 	.word	0x000000ff
        /*01b4*/ 	.word	0x00000098
        /*01b8*/ 	.short	0x0100
        /*01ba*/ 	.byte	0x08
	.zero		1


	//   ....[18]....
        /*01bc*/ 	.word	0x00000880
        /*01c0*/ 	.word	0x000000ff
        /*01c4*/ 	.word	0x00000088
        /*01c8*/ 	.short	0x0100
        /*01ca*/ 	.byte	0x08
	.zero		1


	//   ....[19]....
        /*01cc*/ 	.word	0x00000890
        /*01d0*/ 	.word	0x000000ff
        /*01d4*/ 	.word	0x000000a0
        /*01d8*/ 	.short	0x0100
        /*01da*/ 	.byte	0x08
	.zero		1


	//   ....[20]....
        /*01dc*/ 	.word	0x000008a0
        /*01e0*/ 	.word	0x000000ff
        /*01e4*/ 	.word	0x00000090
        /*01e8*/ 	.short	0x0100
        /*01ea*/ 	.byte	0x08
	.zero		1


	//   ....[21]....
        /*01ec*/ 	.word	0x000008b0
        /*01f0*/ 	.word	0x000000ff
        /*01f4*/ 	.word	0x000000a8
        /*01f8*/ 	.short	0x0100
        /*01fa*/ 	.byte	0x08
	.zero		1


	//   ....[22]....
        /*01fc*/ 	.word	0x00000c10
        /*0200*/ 	.word	0x000000ff
        /*0204*/ 	.word	0x000000b0
        /*0208*/ 	.short	0x0100
        /*020a*/ 	.byte	0x06
	.zero		1


	//   ....[23]....
        /*020c*/ 	.word	0x00000ca0
        /*0210*/ 	.word	0x000000ff
        /*0214*/ 	.word	0x000000b8
        /*0218*/ 	.short	0x0100
        /*021a*/ 	.byte	0x06
	.zero		1


	//   ....[24]....
        /*021c*/ 	.word	0x000019f0
        /*0220*/ 	.word	0x00000003
        /*0224*/ 	.word	0x00000000
        /*0228*/ 	.short	0x010a
        /*022a*/ 	.byte	0x3f
	.zero		1


	//   ....[25]....
        /*022c*/ 	.word	0x00001a30
        /*0230*/ 	.word	0x00000003
        /*0234*/ 	.word	0x00000000
        /*0238*/ 	.short	0x010a
        /*023a*/ 	.byte	0x3f
	.zero		1


	//   ....[26]....
        /*023c*/ 	.word	0x00001da0
        /*0240*/ 	.word	0x000000ff
        /*0244*/ 	.word	0x00000000
        /*0248*/ 	.short	0x010a
        /*024a*/ 	.byte	0x04
	.zero		1


	//   ....[27]....
        /*024c*/ 	.word	0x00001de0
        /*0250*/ 	.word	0x000000ff
        /*0254*/ 	.word	0x00000000
        /*0258*/ 	.short	0x010a
        /*025a*/ 	.byte	0x04
	.zero		1


	//   ....[28]....
        /*025c*/ 	.word	0x00002040
        /*0260*/ 	.word	0x00000005
        /*0264*/ 	.word	0x00000000
        /*0268*/ 	.short	0x0101
        /*026a*/ 	.byte	0x3f
	.zero		1


	//   ....[29]....
        /*026c*/ 	.word	0x00002230
        /*0270*/ 	.word	0x00000003
        /*0274*/ 	.word	0x00000000
        /*0278*/ 	.short	0x0101
        /*027a*/ 	.byte	0x3f
	.zero		1


	//   ....[30]....
        /*027c*/ 	.word	0x00002a00
        /*0280*/ 	.word	0x00000005
        /*0284*/ 	.word	0x00000080
        /*0288*/ 	.short	0x010a
        /*028a*/ 	.byte	0x3f
	.zero		1


	//   ....[31]....
        /*028c*/ 	.word	0x00003370
        /*0290*/ 	.word	0x000000ff
        /*0294*/ 	.word	0x00000000
        /*0298*/ 	.short	0x0101
        /*029a*/ 	.byte	0x04
	.zero		1


	//   ....[32]....
        /*029c*/ 	.word	0x000034d0
        /*02a0*/ 	.word	0x00000004
        /*02a4*/ 	.word	0x00000080
        /*02a8*/ 	.short	0x010a
        /*02aa*/ 	.byte	0x3f
	.zero		1


	//   ....[33]....
        /*02ac*/ 	.word	0x00003b40
        /*02b0*/ 	.word	0x000000ff
        /*02b4*/ 	.word	0x00000000
        /*02b8*/ 	.short	0x0101
        /*02ba*/ 	.byte	0x04
	.zero		1


	//   ....[34]....
        /*02bc*/ 	.word	0x00004490
        /*02c0*/ 	.word	0x000000ff
        /*02c4*/ 	.word	0x00000000
        /*02c8*/ 	.short	0x0101
        /*02ca*/ 	.byte	0x04
	.zero		1


	//   ....[35]....
        /*02cc*/ 	.word	0x00004ab0
        /*02d0*/ 	.word	0x000000ff
        /*02d4*/ 	.word	0x000000b8
        /*02d8*/ 	.short	0x010a
        /*02da*/ 	.byte	0x04
	.zero		1


	//   ....[36]....
        /*02dc*/ 	.word	0x00004ee0
        /*02e0*/ 	.word	0x000000ff
        /*02e4*/ 	.word	0x00000098
        /*02e8*/ 	.short	0x010a
        /*02ea*/ 	.byte	0x05
	.zero		1


	//   ....[37]....
        /*02ec*/ 	.word	0x00004fe0
        /*02f0*/ 	.word	0x000000ff
        /*02f4*/ 	.word	0x00000080
        /*02f8*/ 	.short	0x010b
        /*02fa*/ 	.byte	0x05
	.zero		1


	//   ....[38]....
        /*02fc*/ 	.word	0x00005070
        /*0300*/ 	.word	0x000000ff
        /*0304*/ 	.word	0x00000000
        /*0308*/ 	.short	0x0101
        /*030a*/ 	.byte	0x05
	.zero		1


	//   ....[39]....
        /*030c*/ 	.word	0x000050e0
        /*0310*/ 	.word	0x000000ff
        /*0314*/ 	.word	0x00000098
        /*0318*/ 	.short	0x010a
        /*031a*/ 	.byte	0x04
	.zero		1


	//   ....[40]....
        /*031c*/ 	.word	0x00005200
        /*0320*/ 	.word	0x000000ff
        /*0324*/ 	.word	0x00000080
        /*0328*/ 	.short	0x010b
        /*032a*/ 	.byte	0x04
	.zero		1


	//   ....[41]....
        /*032c*/ 	.word	0x000052e0
        /*0330*/ 	.word	0x000000ff
        /*0334*/ 	.word	0x00000000
        /*0338*/ 	.short	0x0101
        /*033a*/ 	.byte	0x04
	.zero		1


	//   ....[42]....
        /*033c*/ 	.word	0x00005990
        /*0340*/ 	.word	0x00000003
        /*0344*/ 	.word	0x00000098
        /*0348*/ 	.short	0x010a
        /*034a*/ 	.byte	0x3f
	.zero		1


	//   ....[43]....
        /*034c*/ 	.word	0x00005a60
        /*0350*/ 	.word	0x00000005
        /*0354*/ 	.word	0x00000098
        /*0358*/ 	.short	0x010a
        /*035a*/ 	.byte	0x3f
	.zero		1


	//   ....[44]....
        /*035c*/ 	.word	0x00005b10
        /*0360*/ 	.word	0x00000003
        /*0364*/ 	.word	0x00000098
        /*0368*/ 	.short	0x010a
        /*036a*/ 	.byte	0x3f
	.zero		1


	//   ....[45]....
        /*036c*/ 	.word	0x00005e60
        /*0370*/ 	.word	0x0000000e
        /*0374*/ 	.word	0x00000040
        /*0378*/ 	.short	0x010a
        /*037a*/ 	.byte	0x3f
	.zero		1


	//   ....[46]....
        /*037c*/ 	.word	0x00006210
        /*0380*/ 	.word	0x00000004
        /*0384*/ 	.word	0x000000b8
        /*0388*/ 	.short	0x0101
        /*038a*/ 	.byte	0x3f
	.zero		1


	//   ....[47]....
        /*038c*/ 	.word	0x00006920
        /*0390*/ 	.word	0x00000005
        /*0394*/ 	.word	0x00000000
        /*0398*/ 	.short	0x010a
        /*039a*/ 	.byte	0x3f
	.zero		1


	//   ....[48]....
        /*039c*/ 	.word	0x000069a0
        /*03a0*/ 	.word	0x00000007
        /*03a4*/ 	.word	0x00000000
        /*03a8*/ 	.short	0x010a
        /*03aa*/ 	.byte	0x3f
	.zero		1


	//   ....[49]....
        /*03ac*/ 	.word	0x00006a30
        /*03b0*/ 	.word	0x00000006
        /*03b4*/ 	.word	0x00000000
        /*03b8*/ 	.short	0x010a
        /*03ba*/ 	.byte	0x3f
	.zero		1


	//   ....[50]....
        /*03bc*/ 	.word	0x00006ac0
        /*03c0*/ 	.word	0x00000009
        /*03c4*/ 	.word	0x00000000
        /*03c8*/ 	.short	0x010a
        /*03ca*/ 	.byte	0x3f
	.zero		1


	//   ....[51]....
        /*03cc*/ 	.word	0x00006b50
        /*03d0*/ 	.word	0x00000006
        /*03d4*/ 	.word	0x00000000
        /*03d8*/ 	.short	0x010a
        /*03da*/ 	.byte	0x3f
	.zero		1


	//   ....[52]....
        /*03dc*/ 	.word	0x00006be0
        /*03e0*/ 	.word	0x00000009
        /*03e4*/ 	.word	0x00000000
        /*03e8*/ 	.short	0x010a
        /*03ea*/ 	.byte	0x3f
	.zero		1


	//   ....[53]....
        /*03ec*/ 	.word	0x00006c70
        /*03f0*/ 	.word	0x00000006
        /*03f4*/ 	.word	0x00000000
        /*03f8*/ 	.short	0x010a
        /*03fa*/ 	.byte	0x3f
	.zero		1


	//   ....[54]....
        /*03fc*/ 	.word	0x00006d00
        /*0400*/ 	.word	0x00000003
        /*0404*/ 	.word	0x00000000
        /*0408*/ 	.short	0x010a
        /*040a*/ 	.byte	0x3f
	.zero		1


	//   ....[55]....
        /*040c*/ 	.word	0x00006d60
        /*0410*/ 	.word	0x00000003
        /*0414*/ 	.word	0x00000000
        /*0418*/ 	.short	0x010a
        /*041a*/ 	.byte	0x3f
	.zero		1


	//   ....[56]....
        /*041c*/ 	.word	0x00006dc0
        /*0420*/ 	.word	0x00000005
        /*0424*/ 	.word	0x00000000
        /*0428*/ 	.short	0x010a
        /*042a*/ 	.byte	0x3f
	.zero		1


	//   ....[57]....
        /*042c*/ 	.word	0x00006e10
        /*0430*/ 	.word	0x00000005
        /*0434*/ 	.word	0x00000080
        /*0438*/ 	.short	0x010a
        /*043a*/ 	.byte	0x3f
	.zero		1


	//   ....[58]....
        /*043c*/ 	.word	0x00006e60
        /*0440*/ 	.word	0x00000004
        /*0444*/ 	.word	0x00000080
        /*0448*/ 	.short	0x010a
        /*044a*/ 	.byte	0x3f
	.zero		1


	//   ....[59]....
        /*044c*/ 	.word	0x00006ec0
        /*0450*/ 	.word	0x00000003
        /*0454*/ 	.word	0x000000b8
        /*0458*/ 	.short	0x010a
        /*045a*/ 	.byte	0x3f
	.zero		1


	//   ....[60]....
        /*045c*/ 	.word	0x00006f20
        /*0460*/ 	.word	0x00000005
        /*0464*/ 	.word	0x00000098
        /*0468*/ 	.short	0x010a
        /*046a*/ 	.byte	0x3f
	.zero		1


	//   ....[61]....
        /*046c*/ 	.word	0x00006f80
        /*0470*/ 	.word	0x00000007
        /*0474*/ 	.word	0x00000098
        /*0478*/ 	.short	0x010a
        /*047a*/ 	.byte	0x3f
	.zero		1


	//   ....[62]....
        /*047c*/ 	.word	0x00006fd0
        /*0480*/ 	.word	0x00000003
        /*0484*/ 	.word	0x00000098
        /*0488*/ 	.short	0x010a
        /*048a*/ 	.byte	0x3f
	.zero		1


	//   ....[63]....
        /*048c*/ 	.word	0x00007020
        /*0490*/ 	.word	0x00000005
        /*0494*/ 	.word	0x00000098
        /*0498*/ 	.short	0x010a
        /*049a*/ 	.byte	0x3f
	.zero		1


	//   ....[64]....
        /*049c*/ 	.word	0x000070f0
        /*04a0*/ 	.word	0x0000000e
        /*04a4*/ 	.word	0x00000040
        /*04a8*/ 	.short	0x010a
        /*04aa*/ 	.byte	0x3f
	.zero		1


	//   ....[65]....
        /*04ac*/ 	.word	0x000071c0
        /*04b0*/ 	.word	0x00000005
        /*04b4*/ 	.word	0x00000000
        /*04b8*/ 	.short	0x010a
        /*04ba*/ 	.byte	0x3f
	.zero		1


	//   ....[66]....
        /*04bc*/ 	.word	0x00007210
        /*04c0*/ 	.word	0x00000007
        /*04c4*/ 	.word	0x00000000
        /*04c8*/ 	.short	0x010a
        /*04ca*/ 	.byte	0x3f
	.zero		1


	//   ....[67]....
        /*04cc*/ 	.word	0x00007260
        /*04d0*/ 	.word	0x00000006
        /*04d4*/ 	.word	0x00000000
        /*04d8*/ 	.short	0x010a
        /*04da*/ 	.byte	0x3f
	.zero		1


	//   ....[68]....
        /*04dc*/ 	.word	0x000072b0
        /*04e0*/ 	.word	0x00000009
        /*04e4*/ 	.word	0x00000000
        /*04e8*/ 	.short	0x010a
        /*04ea*/ 	.byte	0x3f
	.zero		1


	//   ....[69]....
        /*04ec*/ 	.word	0x00007300
        /*04f0*/ 	.word	0x00000006
        /*04f4*/ 	.word	0x00000000
        /*04f8*/ 	.short	0x010a
        /*04fa*/ 	.byte	0x3f
	.zero		1


	//   ....[70]....
        /*04fc*/ 	.word	0x00007350
        /*0500*/ 	.word	0x00000009
        /*0504*/ 	.word	0x00000000
        /*0508*/ 	.short	0x010a
        /*050a*/ 	.byte	0x3f
	.zero		1


	//   ....[71]....
        /*050c*/ 	.word	0x000073a0
        /*0510*/ 	.word	0x00000006
        /*0514*/ 	.word	0x00000000
        /*0518*/ 	.short	0x010a
        /*051a*/ 	.byte	0x3f
	.zero		1


	//----- nvinfo : EIATTR_NUM_MBARRIERS
	.align		4
.L_38:
        /*051c*/ 	.byte	0x03, 0x38
        /*051e*/ 	.short	0x0018


	//----- nvinfo : EIATTR_EXIT_INSTR_OFFSETS
	.align		4
        /*0520*/ 	.byte	0x04, 0x1c
        /*0522*/ 	.short	(.L_40 - .L_39)


	//   ....[0]....
.L_39:
        /*0524*/ 	.word	0x00006d50


	//----- nvinfo : EIATTR_MAX_THREADS
	.align		4
.L_40:
        /*0528*/ 	.byte	0x04, 0x05
        /*052a*/ 	.short	(.L_42 - .L_41)
.L_41:
        /*052c*/ 	.word	0x00000180
        /*0530*/ 	.word	0x00000001
        /*0534*/ 	.word	0x00000001


	//----- nvinfo : EIATTR_CRS_STACK_SIZE
	.align		4
.L_42:
        /*0538*/ 	.byte	0x04, 0x1e
        /*053a*/ 	.short	(.L_44 - .L_43)
.L_43:
        /*053c*/ 	.word	0x00000000


	//----- nvinfo : EIATTR_CBANK_PARAM_SIZE
	.align		4
.L_44:
        /*0540*/ 	.byte	0x03, 0x19
        /*0542*/ 	.short	0x0770


	//----- nvinfo : EIATTR_PARAM_CBANK
	.align		4
        /*0544*/ 	.byte	0x04, 0x0a
        /*0546*/ 	.short	(.L_46 - .L_45)
	.align		4
.L_45:
        /*0548*/ 	.word	index@(.nv.constant0._ZN7cutlass13device_kernelINS_4gemm6kernel13GemmUniversalIN4cute5tupleIJiiiiEEENS1_10collective13CollectiveMmaINS1_34MainloopSm90TmaGmmaWarpSpecializedILi8ENS5_IJNS4_1CILi2EEENSA_ILi1EEESC_EEENS1_35KernelTmaWarpSpecializedCooperativeEEENS5_IJNSA_ILi128EEENSA_ILi64EEESH_EEENS_10bfloat16_tENS5_IJlSC_lEEESJ_SK_NS4_8TiledMMAINS4_8MMA_AtomIJNS4_4SM904GMMA27MMA_64x64x16_F32BF16BF16_SSILNSO_5MajorE0ELSQ_0ELNSO_7ScaleInE1ELSR_1EEEEEENS4_6LayoutISD_NS5_IJSC_NSA_ILi0EEESV_EEEEENS5_IJNS4_10UnderscoreESY_SY_EEEEENS4_13SM90_TMA_LOADENS4_14ComposedLayoutINS4_7SwizzleILi3ELi4ELi3EEENS4_18smem_ptr_flag_bitsILi16EEENSU_INS5_IJNSA_ILi8EEESH_EEENS5_IJSH_SC_EEEEEEEvNS4_8identityENS4_23SM90_TMA_LOAD_MULTICASTES1B_vS1C_EENS_8epilogue10collective18CollectiveEpilogueINS1F_22Sm90TmaWarpSpecializedILi3ELi2ELi16ELb1ELb0EEEJSI_NS5_IJSG_NSA_ILi32EEEEEESJ_SK_SJ_SK_NS1F_6fusion15FusionCallbacksIS1J_NS1M_17LinearCombinationISJ_fSJ_fLNS_15FloatRoundStyleE2EEESI_S1L_JEEES11_NS12_INS13_ILi2ELi4ELi3EEES16_NSU_INS5_IJS17_S1K_EEENS5_IJS1K_SC_EEEEEEENS4_17SM75_U32x4_LDSM_NENS4_14SM90_TMA_STOREES1W_NS4_17SM90_U32x4_STSM_NENS4_9Copy_AtomIJS1Z_NS_6half_tEEEEvEEEvvEEEEvNT_6ParamsE)
        /*054c*/ 	.short	0x0210
        /*054e*/ 	.short	0x0770


	//----- nvinfo : EIATTR_SW_WAR
	.align		4
.L_46:
        /*0550*/ 	.byte	0x04, 0x36
        /*0552*/ 	.short	(.L_48 - .L_47)
.L_47:
        /*0554*/ 	.word	0x00000008
.L_48:


//--------------------- .nv.callgraph             --------------------------
	.section	.nv.callgraph,"",@"SHT_CUDA_CALLGRAPH"
	.align	4
	.sectionentsize	8
	.align		4
        /*0000*/ 	.word	0x00000000
	.align		4
        /*0004*/ 	.word	0xffffffff
	.align		4
        /*0008*/ 	.word	index@(_ZN7cutlass13device_kernelINS_4gemm6kernel13GemmUniversalIN4cute5tupleIJiiiiEEENS1_10collective13CollectiveMmaINS1_34MainloopSm90TmaGmmaWarpSpecializedILi8ENS5_IJNS4_1CILi2EEENSA_ILi1EEESC_EEENS1_35KernelTmaWarpSpecializedCooperativeEEENS5_IJNSA_ILi128EEENSA_ILi64EEESH_EEENS_10bfloat16_tENS5_IJlSC_lEEESJ_SK_NS4_8TiledMMAINS4_8MMA_AtomIJNS4_4SM904GMMA27MMA_64x64x16_F32BF16BF16_SSILNSO_5MajorE0ELSQ_0ELNSO_7ScaleInE1ELSR_1EEEEEENS4_6LayoutISD_NS5_IJSC_NSA_ILi0EEESV_EEEEENS5_IJNS4_10UnderscoreESY_SY_EEEEENS4_13SM90_TMA_LOADENS4_14ComposedLayoutINS4_7SwizzleILi3ELi4ELi3EEENS4_18smem_ptr_flag_bitsILi16EEENSU_INS5_IJNSA_ILi8EEESH_EEENS5_IJSH_SC_EEEEEEEvNS4_8identityENS4_23SM90_TMA_LOAD_MULTICASTES1B_vS1C_EENS_8epilogue10collective18CollectiveEpilogueINS1F_22Sm90TmaWarpSpecializedILi3ELi2ELi16ELb1ELb0EEEJSI_NS5_IJSG_NSA_ILi32EEEEEESJ_SK_SJ_SK_NS1F_6fusion15FusionCallbacksIS1J_NS1M_17LinearCombinationISJ_fSJ_fLNS_15FloatRoundStyleE2EEESI_S1L_JEEES11_NS12_INS13_ILi2ELi4ELi3EEES16_NSU_INS5_IJS17_S1K_EEENS5_IJS1K_SC_EEEEEEENS4_17SM75_U32x4_LDSM_NENS4_14SM90_TMA_STOREES1W_NS4_17SM90_U32x4_STSM_NENS4_9Copy_AtomIJS1Z_NS_6half_tEEEEvEEEvvEEEEvNT_6ParamsE)
	.align		4
        /*000c*/ 	.word	index@(__assertfail)
	.align		4
        /*0010*/ 	.word	0x00000000
	.align		4
        /*0014*/ 	.word	0xfffffffe
	.align		4
        /*0018*/ 	.word	0x00000000
	.align		4
        /*001c*/ 	.word	0xfffffffd
	.align		4
        /*0020*/ 	.word	0x00000000
	.align		4
        /*0024*/ 	.word	0xfffffffc


//--------------------- .nv.constant4             --------------------------
	.section	.nv.constant4,"a",@progbits
	.align	8
	.align		8
.nv.constant4:
        /*0000*/ 	.dword	__assertfail
	.align		8
        /*0008*/ 	.dword	__unnamed_1
	.align		8
        /*0010*/ 	.dword	__unnamed_2
	.align		8
        /*0018*/ 	.dword	_ZN39_INTERNAL_35e7a757_4_k_cu_5cca946c_37354cuda3std3__45__cpo5beginE
	.align		8
        /*0020*/ 	.dword	_ZN39_INTERNAL_35e7a757_4_k_cu_5cca946c_37354cuda3std3__45__cpo3endE
	.align		8
        /*0028*/ 	.dword	_ZN39_INTERNAL_35e7a757_4_k_cu_5cca946c_37354cuda3std3__45__cpo6cbeginE
	.align		8
        /*0030*/ 	.dword	_ZN39_INTERNAL_35e7a757_4_k_cu_5cca946c_37354cuda3std3__45__cpo4cendE
	.align		8
        /*0038*/ 	.dword	_ZN39_INTERNAL_35e7a757_4_k_cu_5cca946c_37354cuda3std3__441_GLOBAL__N__35e7a757_4_k_cu_5cca946c_37356ignoreE
	.align		8
        /*0040*/ 	.dword	_ZN39_INTERNAL_35e7a757_4_k_cu_5cca946c_37354cuda3std3__419piecewise_constructE
	.align		8
        /*0048*/ 	.dword	_ZN39_INTERNAL_35e7a757_4_k_cu_5cca946c_37354cuda3std3__48in_placeE
	.align		8
        /*0050*/ 	.dword	_ZN39_INTERNAL_35e7a757_4_k_cu_5cca946c_37354cuda3std6ranges3__45__cpo4swapE
	.align		8
        /*0058*/ 	.dword	_ZN39_INTERNAL_35e7a757_4_k_cu_5cca946c_37354cuda3std6ranges3__45__cpo9iter_moveE
	.align		8
        /*0060*/ 	.dword	_ZN39_INTERNAL_35e7a757_4_k_cu_5cca946c_37354cute7productE
	.align		8
        /*0068*/ 	.dword	_ZN39_INTERNAL_35e7a757_4_k_cu_5cca946c_37354cute1_E
	.align		8
        /*0070*/ 	.dword	$str$22
	.align		8
        /*0078*/ 	.dword	$str$23
	.align		8
        /*0080*/ 	.dword	$str$26
	.align		8
        /*0088*/ 	.dword	$str$27


//--------------------- .text._ZN7cutlass13device_kernelINS_4gemm6kernel13GemmUniversalIN4cute5tupleIJiiiiEEENS1_10collective13CollectiveMmaINS1_34MainloopSm90TmaGmmaWarpSpecializedILi8ENS5_IJNS4_1CILi2EEENSA_ILi1EEESC_EEENS1_35KernelTmaWarpSpecializedCooperativeEEENS5_IJNSA_ILi128EEENSA_ILi64EEESH_EEENS_10bfloat16_tENS5_IJlSC_lEEESJ_SK_NS4_8TiledMMAINS4_8MMA_AtomIJNS4_4SM904GMMA27MMA_64x64x16_F32BF16BF16_SSILNSO_5MajorE0ELSQ_0ELNSO_7ScaleInE1ELSR_1EEEEEENS4_6LayoutISD_NS5_IJSC_NSA_ILi0EEESV_EEEEENS5_IJNS4_10UnderscoreESY_SY_EEEEENS4_13SM90_TMA_LOADENS4_14ComposedLayoutINS4_7SwizzleILi3ELi4ELi3EEENS4_18smem_ptr_flag_bitsILi16EEENSU_INS5_IJNSA_ILi8EEESH_EEENS5_IJSH_SC_EEEEEEEvNS4_8identityENS4_23SM90_TMA_LOAD_MULTICASTES1B_vS1C_EENS_8epilogue10collective18CollectiveEpilogueINS1F_22Sm90TmaWarpSpecializedILi3ELi2ELi16ELb1ELb0EEEJSI_NS5_IJSG_NSA_ILi32EEEEEESJ_SK_SJ_SK_NS1F_6fusion15FusionCallbacksIS1J_NS1M_17LinearCombinationISJ_fSJ_fLNS_15FloatRoundStyleE2EEESI_S1L_JEEES11_NS12_INS13_ILi2ELi4ELi3EEES16_NSU_INS5_IJS17_S1K_EEENS5_IJS1K_SC_EEEEEEENS4_17SM75_U32x4_LDSM_NENS4_14SM90_TMA_STOREES1W_NS4_17SM90_U32x4_STSM_NENS4_9Copy_AtomIJS1Z_NS_6half_tEEEEvEEEvvEEEEvNT_6ParamsE --------------------------
	.section	.text._ZN7cutlass13device_kernelINS_4gemm6kernel13GemmUniversalIN4cute5tupleIJiiiiEEENS1_10collective13CollectiveMmaINS1_34MainloopSm90TmaGmmaWarpSpecializedILi8ENS5_IJNS4_1CILi2EEENSA_ILi1EEESC_EEENS1_35KernelTmaWarpSpecializedCooperativeEEENS5_IJNSA_ILi128EEENSA_ILi64EEESH_EEENS_10bfloat16_tENS5_IJlSC_lEEESJ_SK_NS4_8TiledMMAINS4_8MMA_AtomIJNS4_4SM904GMMA27MMA_64x64x16_F32BF16BF16_SSILNSO_5MajorE0ELSQ_0ELNSO_7ScaleInE1ELSR_1EEEEEENS4_6LayoutISD_NS5_IJSC_NSA_ILi0EEESV_EEEEENS5_IJNS4_10UnderscoreESY_SY_EEEEENS4_13SM90_TMA_LOADENS4_14ComposedLayoutINS4_7SwizzleILi3ELi4ELi3EEENS4_18smem_ptr_flag_bitsILi16EEENSU_INS5_IJNSA_ILi8EEESH_EEENS5_IJSH_SC_EEEEEEEvNS4_8identityENS4_23SM90_TMA_LOAD_MULTICASTES1B_vS1C_EENS_8epilogue10collective18CollectiveEpilogueINS1F_22Sm90TmaWarpSpecializedILi3ELi2ELi16ELb1ELb0EEEJSI_NS5_IJSG_NSA_ILi32EEEEEESJ_SK_SJ_SK_NS1F_6fusion15FusionCallbacksIS1J_NS1M_17LinearCombinationISJ_fSJ_fLNS_15FloatRoundStyleE2EEESI_S1L_JEEES11_NS12_INS13_ILi2ELi4ELi3EEES16_NSU_INS5_IJS17_S1K_EEENS5_IJS1K_SC_EEEEEEENS4_17SM75_U32x4_LDSM_NENS4_14SM90_TMA_STOREES1W_NS4_17SM90_U32x4_STSM_NENS4_9Copy_AtomIJS1Z_NS_6half_tEEEEvEEEvvEEEEvNT_6ParamsE,"ax",@progbits
	.align	128
.text._ZN7cutlass13device_kernelINS_4gemm6kernel13GemmUniversalIN4cute5tupleIJiiiiEEENS1_10collective13CollectiveMmaINS1_34MainloopSm90TmaGmmaWarpSpecializedILi8ENS5_IJNS4_1CILi2EEENSA_ILi1EEESC_EEENS1_35KernelTmaWarpSpecializedCooperativeEEENS5_IJNSA_ILi128EEENSA_ILi64EEESH_EEENS_10bfloat16_tENS5_IJlSC_lEEESJ_SK_NS4_8TiledMMAINS4_8MMA_AtomIJNS4_4SM904GMMA27MMA_64x64x16_F32BF16BF16_SSILNSO_5MajorE0ELSQ_0ELNSO_7ScaleInE1ELSR_1EEEEEENS4_6LayoutISD_NS5_IJSC_NSA_ILi0EEESV_EEEEENS5_IJNS4_10UnderscoreESY_SY_EEEEENS4_13SM90_TMA_LOADENS4_14ComposedLayoutINS4_7SwizzleILi3ELi4ELi3EEENS4_18smem_ptr_flag_bitsILi16EEENSU_INS5_IJNSA_ILi8EEESH_EEENS5_IJSH_SC_EEEEEEEvNS4_8identityENS4_23SM90_TMA_LOAD_MULTICASTES1B_vS1C_EENS_8epilogue10collective18CollectiveEpilogueINS1F_22Sm90TmaWarpSpecializedILi3ELi2ELi16ELb1ELb0EEEJSI_NS5_IJSG_NSA_ILi32EEEEEESJ_SK_SJ_SK_NS1F_6fusion15FusionCallbacksIS1J_NS1M_17LinearCombinationISJ_fSJ_fLNS_15FloatRoundStyleE2EEESI_S1L_JEEES11_NS12_INS13_ILi2ELi4ELi3EEES16_NSU_INS5_IJS17_S1K_EEENS5_IJS1K_SC_EEEEEEENS4_17SM75_U32x4_LDSM_NENS4_14SM90_TMA_STOREES1W_NS4_17SM90_U32x4_STSM_NENS4_9Copy_AtomIJS1Z_NS_6half_tEEEEvEEEvvEEEEvNT_6ParamsE:
        .type           _ZN7cutlass13device_kernelINS_4gemm6kernel13GemmUniversalIN4cute5tupleIJiiiiEEENS1_10collective13CollectiveMmaINS1_34MainloopSm90TmaGmmaWarpSpecializedILi8ENS5_IJNS4_1CILi2EEENSA_ILi1EEESC_EEENS1_35KernelTmaWarpSpecializedCooperativeEEENS5_IJNSA_ILi128EEENSA_ILi64EEESH_EEENS_10bfloat16_tENS5_IJlSC_lEEESJ_SK_NS4_8TiledMMAINS4_8MMA_AtomIJNS4_4SM904GMMA27MMA_64x64x16_F32BF16BF16_SSILNSO_5MajorE0ELSQ_0ELNSO_7ScaleInE1ELSR_1EEEEEENS4_6LayoutISD_NS5_IJSC_NSA_ILi0EEESV_EEEEENS5_IJNS4_10UnderscoreESY_SY_EEEEENS4_13SM90_TMA_LOADENS4_14ComposedLayoutINS4_7SwizzleILi3ELi4ELi3EEENS4_18smem_ptr_flag_bitsILi16EEENSU_INS5_IJNSA_ILi8EEESH_EEENS5_IJSH_SC_EEEEEEEvNS4_8identityENS4_23SM90_TMA_LOAD_MULTICASTES1B_vS1C_EENS_8epilogue10collective18CollectiveEpilogueINS1F_22Sm90TmaWarpSpecializedILi3ELi2ELi16ELb1ELb0EEEJSI_NS5_IJSG_NSA_ILi32EEEEEESJ_SK_SJ_SK_NS1F_6fusion15FusionCallbacksIS1J_NS1M_17LinearCombinationISJ_fSJ_fLNS_15FloatRoundStyleE2EEESI_S1L_JEEES11_NS12_INS13_ILi2ELi4ELi3EEES16_NSU_INS5_IJS17_S1K_EEENS5_IJS1K_SC_EEEEEEENS4_17SM75_U32x4_LDSM_NENS4_14SM90_TMA_STOREES1W_NS4_17SM90_U32x4_STSM_NENS4_9Copy_AtomIJS1Z_NS_6half_tEEEEvEEEvvEEEEvNT_6ParamsE,@function
        .size           _ZN7cutlass13device_kernelINS_4gemm6kernel13GemmUniversalIN4cute5tupleIJiiiiEEENS1_10collective13CollectiveMmaINS1_34MainloopSm90TmaGmmaWarpSpecializedILi8ENS5_IJNS4_1CILi2EEENSA_ILi1EEESC_EEENS1_35KernelTmaWarpSpecializedCooperativeEEENS5_IJNSA_ILi128EEENSA_ILi64EEESH_EEENS_10bfloat16_tENS5_IJlSC_lEEESJ_SK_NS4_8TiledMMAINS4_8MMA_AtomIJNS4_4SM904GMMA27MMA_64x64x16_F32BF16BF16_SSILNSO_5MajorE0ELSQ_0ELNSO_7ScaleInE1ELSR_1EEEEEENS4_6LayoutISD_NS5_IJSC_NSA_ILi0EEESV_EEEEENS5_IJNS4_10UnderscoreESY_SY_EEEEENS4_13SM90_TMA_LOADENS4_14ComposedLayoutINS4_7SwizzleILi3ELi4ELi3EEENS4_18smem_ptr_flag_bitsILi16EEENSU_INS5_IJNSA_ILi8EEESH_EEENS5_IJSH_SC_EEEEEEEvNS4_8identityENS4_23SM90_TMA_LOAD_MULTICASTES1B_vS1C_EENS_8epilogue10collective18CollectiveEpilogueINS1F_22Sm90TmaWarpSpecializedILi3ELi2ELi16ELb1ELb0EEEJSI_NS5_IJSG_NSA_ILi32EEEEEESJ_SK_SJ_SK_NS1F_6fusion15FusionCallbacksIS1J_NS1M_17LinearCombinationISJ_fSJ_fLNS_15FloatRoundStyleE2EEESI_S1L_JEEES11_NS12_INS13_ILi2ELi4ELi3EEES16_NSU_INS5_IJS17_S1K_EEENS5_IJS1K_SC_EEEEEEENS4_17SM75_U32x4_LDSM_NENS4_14SM90_TMA_STOREES1W_NS4_17SM90_U32x4_STSM_NENS4_9Copy_AtomIJS1Z_NS_6half_tEEEEvEEEvvEEEEvNT_6ParamsE,(.L_x_161 - _ZN7cutlass13device_kernelINS_4gemm6kernel13GemmUniversalIN4cute5tupleIJiiiiEEENS1_10collective13CollectiveMmaINS1_34MainloopSm90TmaGmmaWarpSpecializedILi8ENS5_IJNS4_1CILi2EEENSA_ILi1EEESC_EEENS1_35KernelTmaWarpSpecializedCooperativeEEENS5_IJNSA_ILi128EEENSA_ILi64EEESH_EEENS_10bfloat16_tENS5_IJlSC_lEEESJ_SK_NS4_8TiledMMAINS4_8MMA_AtomIJNS4_4SM904GMMA27MMA_64x64x16_F32BF16BF16_SSILNSO_5MajorE0ELSQ_0ELNSO_7ScaleInE1ELSR_1EEEEEENS4_6LayoutISD_NS5_IJSC_NSA_ILi0EEESV_EEEEENS5_IJNS4_10UnderscoreESY_SY_EEEEENS4_13SM90_TMA_LOADENS4_14ComposedLayoutINS4_7SwizzleILi3ELi4ELi3EEENS4_18smem_ptr_flag_bitsILi16EEENSU_INS5_IJNSA_ILi8EEESH_EEENS5_IJSH_SC_EEEEEEEvNS4_8identityENS4_23SM90_TMA_LOAD_MULTICASTES1B_vS1C_EENS_8epilogue10collective18CollectiveEpilogueINS1F_22Sm90TmaWarpSpecializedILi3ELi2ELi16ELb1ELb0EEEJSI_NS5_IJSG_NSA_ILi32EEEEEESJ_SK_SJ_SK_NS1F_6fusion15FusionCallbacksIS1J_NS1M_17LinearCombinationISJ_fSJ_fLNS_15FloatRoundStyleE2EEESI_S1L_JEEES11_NS12_INS13_ILi2ELi4ELi3EEES16_NSU_INS5_IJS17_S1K_EEENS5_IJS1K_SC_EEEEEEENS4_17SM75_U32x4_LDSM_NENS4_14SM90_TMA_STOREES1W_NS4_17SM90_U32x4_STSM_NENS4_9Copy_AtomIJS1Z_NS_6half_tEEEEvEEEvvEEEEvNT_6ParamsE)
        .other          _ZN7cutlass13device_kernelINS_4gemm6kernel13GemmUniversalIN4cute5tupleIJiiiiEEENS1_10collective13CollectiveMmaINS1_34MainloopSm90TmaGmmaWarpSpecializedILi8ENS5_IJNS4_1CILi2EEENSA_ILi1EEESC_EEENS1_35KernelTmaWarpSpecializedCooperativeEEENS5_IJNSA_ILi128EEENSA_ILi64EEESH_EEENS_10bfloat16_tENS5_IJlSC_lEEESJ_SK_NS4_8TiledMMAINS4_8MMA_AtomIJNS4_4SM904GMMA27MMA_64x64x16_F32BF16BF16_SSILNSO_5MajorE0ELSQ_0ELNSO_7ScaleInE1ELSR_1EEEEEENS4_6LayoutISD_NS5_IJSC_NSA_ILi0EEESV_EEEEENS5_IJNS4_10UnderscoreESY_SY_EEEEENS4_13SM90_TMA_LOADENS4_14ComposedLayoutINS4_7SwizzleILi3ELi4ELi3EEENS4_18smem_ptr_flag_bitsILi16EEENSU_INS5_IJNSA_ILi8EEESH_EEENS5_IJSH_SC_EEEEEEEvNS4_8identityENS4_23SM90_TMA_LOAD_MULTICASTES1B_vS1C_EENS_8epilogue10collective18CollectiveEpilogueINS1F_22Sm90TmaWarpSpecializedILi3ELi2ELi16ELb1ELb0EEEJSI_NS5_IJSG_NSA_ILi32EEEEEESJ_SK_SJ_SK_NS1F_6fusion15FusionCallbacksIS1J_NS1M_17LinearCombinationISJ_fSJ_fLNS_15FloatRoundStyleE2EEESI_S1L_JEEES11_NS12_INS13_ILi2ELi4ELi3EEES16_NSU_INS5_IJS17_S1K_EEENS5_IJS1K_SC_EEEEEEENS4_17SM75_U32x4_LDSM_NENS4_14SM90_TMA_STOREES1W_NS4_17SM90_U32x4_STSM_NENS4_9Copy_AtomIJS1Z_NS_6half_tEEEEvEEEvvEEEEvNT_6ParamsE,@"STO_CUDA_ENTRY STV_DEFAULT"
_ZN7cutlass13device_kernelINS_4gemm6kernel13GemmUniversalIN4cute5tupleIJiiiiEEENS1_10collective13CollectiveMmaINS1_34MainloopSm90TmaGmmaWarpSpecializedILi8ENS5_IJNS4_1CILi2EEENSA_ILi1EEESC_EEENS1_35KernelTmaWarpSpecializedCooperativeEEENS5_IJNSA_ILi128EEENSA_ILi64EEESH_EEENS_10bfloat16_tENS5_IJlSC_lEEESJ_SK_NS4_8TiledMMAINS4_8MMA_AtomIJNS4_4SM904GMMA27MMA_64x64x16_F32BF16BF16_SSILNSO_5MajorE0ELSQ_0ELNSO_7ScaleInE1ELSR_1EEEEEENS4_6LayoutISD_NS5_IJSC_NSA_ILi0EEESV_EEEEENS5_IJNS4_10UnderscoreESY_SY_EEEEENS4_13SM90_TMA_LOADENS4_14ComposedLayoutINS4_7SwizzleILi3ELi4ELi3EEENS4_18smem_ptr_flag_bitsILi16EEENSU_INS5_IJNSA_ILi8EEESH_EEENS5_IJSH_SC_EEEEEEEvNS4_8identityENS4_23SM90_TMA_LOAD_MULTICASTES1B_vS1C_EENS_8epilogue10collective18CollectiveEpilogueINS1F_22Sm90TmaWarpSpecializedILi3ELi2ELi16ELb1ELb0EEEJSI_NS5_IJSG_NSA_ILi32EEEEEESJ_SK_SJ_SK_NS1F_6fusion15FusionCallbacksIS1J_NS1M_17LinearCombinationISJ_fSJ_fLNS_15FloatRoundStyleE2EEESI_S1L_JEEES11_NS12_INS13_ILi2ELi4ELi3EEES16_NSU_INS5_IJS17_S1K_EEENS5_IJS1K_SC_EEEEEEENS4_17SM75_U32x4_LDSM_NENS4_14SM90_TMA_STOREES1W_NS4_17SM90_U32x4_STSM_NENS4_9Copy_AtomIJS1Z_NS_6half_tEEEEvEEEvvEEEEvNT_6ParamsE:
[----:B------:R-:W1:Y:S01]  /*0000*/  LDC R1, c[0x0][0x28] ;  /* 0x00000a00ff017b82 */ /* 0x000e620000000800 */
[----:B------:R-:W2:Y:S07]  /*0010*/  S2R R18, SR_TID.X ;  /* 0x0000000000127919 */ /* 0x000eae0000002100 */
[----:B------:R-:W3:Y:S01]  /*0020*/  LDC.64 R4, c[0x0][0x588] ;  /* 0x00016200ff047b82 */ /* 0x000ee20000000a00 */
[----:B------:R-:W-:Y:S01]  /*0030*/  ELECT P0, URZ, PT ;  /* 0x00000000003f782f */ /* 0x000fe20003800000 */
[----:B------:R-:W-:Y:S01]  /*0040*/  BSSY B0, `(.L_x_0) ;  /* 0x0000016000007945 */ /* 0x000fe20003800000 */
[----:B--2---:R-:W-:-:S02]  /*0050*/  SHF.R.U32.HI R2, RZ, 0x5, R18 ;  /* 0x00000005ff027819 */ /* 0x004fc40000011612 */
[----:B------:R-:W-:-:S03]  /*0060*/  SHF.R.U32.HI R6, RZ, 0x7, R18 ;  /* 0x00000007ff067819 */ /* 0x000fc60000011612 */
[----:B------:R-:W2:Y:S04]  /*0070*/  SHFL.IDX PT, R0, R2, RZ, 0x1f ;  /* 0x00001fff02007589 */ /* 0x000ea800000e0000 */
[----:B------:R4:W1:Y:S01]  /*0080*/  SHFL.IDX PT, R10, R6, RZ, 0x1f ;  /* 0x00001fff060a7589 */ /* 0x00086200000e0000 */
[----:B--2---:R-:W-:Y:S02]  /*0090*/  ISETP.NE.OR P0, PT, R0, RZ, !P0 ;  /* 0x000000ff0000720c */ /* 0x004fe40004705670 */
[----:B------:R-:W-:-:S11]  /*00a0*/  SHF.R.S32.HI R3, RZ, 0x1f, R0 ;  /* 0x0000001fff037819 */ /* 0x000fd60000011400 */
[----:B-1-34-:R-:W-:Y:S05]  /*00b0*/  @P0 BRA `(.L_x_1) ;  /* 0x0000000000380947 */ /* 0x01afea0003800000 */
[----:B------:R-:W-:Y:S02]  /*00c0*/  ULDC.64 UR4, c[0x0][0x198] ;  /* 0x0000660000047ab9 */ /* 0x000fe40000000a00 */
[----:B------:R-:W-:Y:S02]  /*00d0*/  UIADD3 UR6, UP0, UR4, 0xf0, URZ ;  /* 0x000000f004067890 */ /* 0x000fe4000ff1e03f */
[----:B------:R-:W-:Y:S02]  /*00e0*/  UIADD3 UR8, UP1, UR4, 0x1f0, URZ ;  /* 0x000001f004087890 */ /* 0x000fe4000ff3e03f */
[----:B------:R-:W-:Y:S02]  /*00f0*/  UIADD3 UR10, UP2, UR4, 0x3f0, URZ ;  /* 0x000003f0040a7890 */ /* 0x000fe4000ff5e03f */
[----:B------:R-:W-:Y:S02]  /*0100*/  UIADD3 UR4, UP3, UR4, 0x4f0, URZ ;  /* 0x000004f004047890 */ /* 0x000fe4000ff7e03f */
[----:B------:R-:W-:-:S02]  /*0110*/  UIADD3.X UR7, URZ, UR5, URZ, UP0, !UPT ;  /* 0x000000053f077290 */ /* 0x000fc400087fe43f */
[----:B------:R-:W-:Y:S02]  /*0120*/  UIADD3.X UR9, URZ, UR5, URZ, UP1, !UPT ;  /* 0x000000053f097290 */ /* 0x000fe40008ffe43f */
[----:B------:R-:W-:Y:S02]  /*0130*/  UIADD3.X UR11, URZ, UR5, URZ, UP2, !UPT ;  /* 0x000000053f0b7290 */ /* 0x000fe400097fe43f */
[----:B------:R-:W-:-:S03]  /*0140*/  UIADD3.X UR5, URZ, UR5, URZ, UP3, !UPT ;  /* 0x000000053f057290 */ /* 0x000fc60009ffe43f */
[----:B------:R1:W-:Y:S02]  /*0150*/  UTMACCTL.PF [UR6] ;  /* 0x00000000060079b9 */ /* 0x0003e40008040000 */
[----:B------:R1:W-:Y:S02]  /*0160*/  UTMACCTL.PF [UR8] ;  /* 0x00000000080079b9 */ /* 0x0003e40008040000 */
[----:B------:R1:W-:Y:S02]  /*0170*/  UTMACCTL.PF [UR10] ;  /* 0x000000000a0079b9 */ /* 0x0003e40008040000 */
[----:B------:R1:W-:Y:S02]  /*0180*/  UTMACCTL.PF [UR4] ;  /* 0x00000000040079b9 */ /* 0x0003e40008040000 */
[----:B-1----:R-:W-:Y:S01]  /*0190*/  NOP ;  /* 0x0000000000007918 */ /* 0x002fe20000000000 */
.L_x_1:
[----:B------:R-:W-:Y:S05]  /*01a0*/  BSYNC B0 ;  /* 0x0000000000007941 */ /* 0x000fea0003800000 */
.L_x_0:
[----:B------:R-:W-:Y:S01]  /*01b0*/  ULDC.64 UR4, c[0x0][0x590] ;  /* 0x0001640000047ab9 */ /* 0x000fe20000000a00 */
[----:B------:R-:W-:Y:S01]  /*01c0*/  LEA.HI R3, R3, R0, RZ, 0x2 ;  /* 0x0000000003037211 */ /* 0x000fe200078f10ff */
[----:B------:R-:W-:Y:S01]  /*01d0*/  ULDC.64 UR54, c[0x0][0x208] ;  /* 0x0000820000367ab9 */ /* 0x000fe20000000a00 */
[----:B------:R-:W-:Y:S01]  /*01e0*/  ISETP.NE.U32.AND P1, PT, RZ, UR4, PT ;  /* 0x00000004ff007c0c */ /* 0x000fe2000bf25070 */
[----:B------:R-:W-:Y:S01]  /*01f0*/  IMAD.MOV.U32 R6, RZ, RZ, R4 ;  /* 0x000000ffff067224 */ /* 0x000fe200078e0004 */
[----:B------:R-:W-:Y:S01]  /*0200*/  LOP3.LUT R3, R3, 0xfffffffc, RZ, 0xc0, !PT ;  /* 0xfffffffc03037812 */ /* 0x000fe200078ec0ff */
[----:B------:R-:W-:Y:S01]  /*0210*/  IMAD.MOV.U32 R7, RZ, RZ, R5 ;  /* 0x000000ffff077224 */ /* 0x000fe200078e0005 */
[----:B------:R-:W-:Y:S02]  /*0220*/  ISETP.NE.AND.EX P2, PT, RZ, UR5, PT, P1 ;  /* 0x00000005ff007c0c */ /* 0x000fe4000bf45310 */
[----:B------:R-:W-:Y:S01]  /*0230*/  PRMT R8, RZ, 0x7610, R8 ;  /* 0x00007610ff087816 */ /* 0x000fe20000000008 */
[----:B------:R-:W-:-:S10]  /*0240*/  IMAD.IADD R0, R0, 0x1, -R3 ;  /* 0x0000000100007824 */ /* 0x000fd400078e0a03 */
[----:B------:R-:W-:Y:S05]  /*0250*/  @P2 BRA `(.L_x_2) ;  /* 0x0000000000302947 */ /* 0x000fea0003800000 */
[----:B------:R-:W-:Y:S02]  /*0260*/  ULDC.64 UR6, c[0x0][0x588] ;  /* 0x0001620000067ab9 */ /* 0x000fe40000000a00 */
[----:B------:R-:W-:-:S04]  /*0270*/  ISETP.NE.U32.AND P0, PT, RZ, UR6, PT ;  /* 0x00000006ff007c0c */ /* 0x000fc8000bf05070 */
[----:B------:R-:W-:-:S13]  /*0280*/  ISETP.NE.AND.EX P0, PT, RZ, UR7, PT, P0 ;  /* 0x00000007ff007c0c */ /* 0x000fda000bf05300 */
[----:B------:R-:W-:Y:S05]  /*0290*/  @!P0 BRA `(.L_x_3) ;  /* 0x0000000000108947 */ /* 0x000fea0003800000 */
[----:B------:R-:W2:Y:S01]  /*02a0*/  LDG.E R3, desc[UR54][R6.64] ;  /* 0x0000003606037981 */ /* 0x000ea2000c1e1900 */
[----:B------:R-:W-:Y:S01]  /*02b0*/  IMAD.MOV.U32 R8, RZ, RZ, 0x1 ;  /* 0x00000001ff087424 */ /* 0x000fe200078e00ff */
[----:B--2---:R-:W-:Y:S01]  /*02c0*/  FSETP.NEU.AND P3, PT, R3, RZ, PT ;  /* 0x000000ff0300720b */ /* 0x004fe20003f6d000 */
[----:B------:R-:W-:-:S12]  /*02d0*/  BRA `(.L_x_2) ;  /* 0x0000000000107947 */ /* 0x000fd80003800000 */
.L_x_3:
[----:B------:R-:W-:Y:S01]  /*02e0*/  ULDC UR6, c[0x0][0x580] ;  /* 0x0001600000067ab9 */ /* 0x000fe20000000800 */
[----:B------:R-:W-:Y:S01]  /*02f0*/  IMAD.MOV.U32 R8, RZ, RZ, 0x1 ;  /* 0x00000001ff087424 */ /* 0x000fe200078e00ff */
[----:B------:R-:W-:Y:S02]  /*0300*/  FSETP.NEU.AND P3, PT, RZ, UR6, PT ;  /* 0x00000006ff007c0b */ /* 0x000fe4000bf6d000 */
[----:B------:R-:W-:-:S11]  /*0310*/  CS2R R6, SRZ ;  /* 0x0000000000067805 */ /* 0x000fd6000001ff00 */
.L_x_2:
[----:B------:R-:W-:Y:S01]  /*0320*/  ISETP.NE.U32.AND P0, PT, R6, RZ, PT ;  /* 0x000000ff0600720c */ /* 0x000fe20003f05070 */
[----:B------:R-:W-:Y:S01]  /*0330*/  IMAD.MOV.U32 R3, RZ, RZ, 0x1 ;  /* 0x00000001ff037424 */ /* 0x000fe200078e00ff */
[----:B------:R-:W-:Y:S02]  /*0340*/  ISETP.NE.AND.EX P1, PT, RZ, UR5, PT, P1 ;  /* 0x00000005ff007c0c */ /* 0x000fe4000bf25310 */
[----:B------:R-:W-:-:S13]  /*0350*/  ISETP.NE.AND.EX P0, PT, R7, RZ, PT, P0 ;  /* 0x000000ff0700720c */ /* 0x000fda0003f05300 */
[----:B------:R-:W-:Y:S05]  /*0360*/  @P0 BRA P1, `(.L_x_4) ;  /* 0x0000000000300947 */ /* 0x000fea0000800000 */
[----:B------:R-:W-:Y:S02]  /*0370*/  ISETP.NE.U32.AND P1, PT, RZ, UR4, PT ;  /* 0x00000004ff007c0c */ /* 0x000fe4000bf25070 */
[----:B------:R-:W-:Y:S02]  /*0380*/  ISETP.NE.U32.AND P0, PT, R6, RZ, PT ;  /* 0x000000ff0600720c */ /* 0x000fe40003f05070 */
[----:B------:R-:W-:Y:S02]  /*0390*/  ISETP.NE.AND.EX P1, PT, RZ, UR5, PT, P1 ;  /* 0x00000005ff007c0c */ /* 0x000fe4000bf25310 */
[----:B------:R-:W-:Y:S02]  /*03a0*/  PRMT R3, R8, 0x9910, RZ ;  /* 0x0000991008037816 */ /* 0x000fe400000000ff */
[----:B------:R-:W-:Y:S02]  /*03b0*/  ISETP.NE.AND.EX P0, PT, R7, RZ, PT, P0 ;  /* 0x000000ff0700720c */ /* 0x000fe40003f05300 */
[----:B------:R-:W-:-:S02]  /*03c0*/  ISETP.NE.AND P4, PT, R3, RZ, PT ;  /* 0x000000ff0300720c */ /* 0x000fc40003f85270 */
[----:B------:R-:W-:Y:S02]  /*03d0*/  SEL R6, RZ, 0xffffffff, P3 ;  /* 0xffffffffff067807 */ /* 0x000fe40001800000 */
[----:B------:R-:W-:-:S04]  /*03e0*/  SEL R3, RZ, 0xffffffff, P0 ;  /* 0xffffffffff037807 */ /* 0x000fc80000000000 */
[----:B------:R-:W-:-:S04]  /*03f0*/  @P1 SEL R6, R3, R6, !P4 ;  /* 0x0000000603061207 */ /* 0x000fc80006000000 */
[----:B------:R-:W-:-:S04]  /*0400*/  LOP3.LUT R6, R6, 0x1, RZ, 0xc0, !PT ;  /* 0x0000000106067812 */ /* 0x000fc800078ec0ff */
[----:B------:R-:W-:-:S04]  /*0410*/  ISETP.NE.U32.AND P0, PT, R6, 0x1, PT ;  /* 0x000000010600780c */ /* 0x000fc80003f05070 */
[----:B------:R-:W-:-:S09]  /*0420*/  SEL R3, RZ, 0x1, !P0 ;  /* 0x00000001ff037807 */ /* 0x000fd20004000000 */
.L_x_4:
[----:B------:R-:W1:Y:S02]  /*0430*/  SHFL.IDX PT, R7, R2, RZ, 0x1f ;  /* 0x00001fff02077589 */ /* 0x000e6400000e0000 */
[----:B-1----:R-:W-:-:S13]  /*0440*/  ISETP.NE.AND P0, PT, R7, RZ, PT ;  /* 0x000000ff0700720c */ /* 0x002fda0003f05270 */
[----:B------:R-:W-:Y:S05]  /*0450*/  @P0 BRA `(.L_x_5) ;  /* 0x0000000000840947 */ /* 0x000fea0003800000 */
[----:B------:R-:W-:Y:S01]  /*0460*/  ELECT P0, URZ, PT ;  /* 0x00000000003f782f */ /* 0x000fe20003800000 */
[----:B------:R-:W-:-:S12]  /*0470*/  BSSY B0, `(.L_x_5) ;  /* 0x000001f000007945 */ /* 0x000fd80003800000 */
[----:B------:R-:W-:Y:S05]  /*0480*/  @!P0 BRA `(.L_x_6) ;  /* 0x0000000000748947 */ /* 0x000fea0003800000 */
[----:B------:R-:W1:Y:S01]  /*0490*/  S2UR UR8, SR_CgaCtaId ;  /* 0x00000000000879c3 */ /* 0x000e620000008800 */
[----:B------:R-:W-:Y:S01]  /*04a0*/  UMOV UR4, 0x400 ;  /* 0x0000040000047882 */ /* 0x000fe20000000000 */
[----:B------:R-:W-:Y:S01]  /*04b0*/  UMOV UR5, 0x1 ;  /* 0x0000000100057882 */ /* 0x000fe20000000000 */
[----:B------:R-:W-:Y:S02]  /*04c0*/  UMOV UR6, 0x4 ;  /* 0x0000000400067882 */ /* 0x000fe40000000000 */
[----:B------:R-:W-:-:S04]  /*04d0*/  UIADD3 UR6, -UR6, 0x100000, URZ ;  /* 0x0010000006067890 */ /* 0x000fc8000fffe13f */
[----:B------:R-:W-:Y:S02]  /*04e0*/  USHF.L.U32 UR7, UR6, 0xb, URZ ;  /* 0x0000000b06077899 */ /* 0x000fe4000800063f */
[----:B------:R-:W-:Y:S02]  /*04f0*/  USHF.L.U32 UR6, UR6, 0x1, URZ ;  /* 0x0000000106067899 */ /* 0x000fe4000800063f */
[----:B-1----:R-:W-:Y:S02]  /*0500*/  ULEA UR8, UR8, UR4, 0x18 ;  /* 0x0000000408087291 */ /* 0x002fe4000f8ec03f */
[----:B------:R-:W-:-:S04]  /*0510*/  UIADD3 UR4, -UR5, 0x100000, URZ ;  /* 0x0010000005047890 */ /* 0x000fc8000fffe13f */
[----:B------:R-:W-:Y:S02]  /*0520*/  USHF.L.U32 UR5, UR4, 0xb, URZ ;  /* 0x0000000b04057899 */ /* 0x000fe4000800063f */
[----:B------:R-:W-:Y:S01]  /*0530*/  USHF.L.U32 UR4, UR4, 0x1, URZ ;  /* 0x0000000104047899 */ /* 0x000fe2000800063f */
[----:B------:R-:W1:Y:S11]  /*0540*/  FENCE.VIEW.ASYNC.S ;  /* 0x00000000000073c6 */ /* 0x000e760000000000 */
[----:B-1----:R1:W2:Y:S01]  /*0550*/  SYNCS.EXCH.64 URZ, [UR8], UR4 ;  /* 0x00000004083f75b2 */ /* 0x0022a20008000100 */
[----:B------:R1:W3:Y:S01]  /*0560*/  SYNCS.EXCH.64 URZ, [UR8+0x40], UR6 ;  /* 0x00004006083f75b2 */ /* 0x0002e20008000100 */
[----:B------:R1:W4:Y:S01]  /*0570*/  SYNCS.EXCH.64 URZ, [UR8+0x8], UR4 ;  /* 0x00000804083f75b2 */ /* 0x0003220008000100 */
[----:B------:R1:W1:Y:S01]  /*0580*/  SYNCS.EXCH.64 URZ, [UR8+0x48], UR6 ;  /* 0x00004806083f75b2 */ /* 0x0002620008000100 */
        /* <DEDUP_REMOVED lines=12> */
[----:B------:R-:W-:Y:S01]  /*0650*/  NOP ;  /* 0x0000000000007918 */ /* 0x000fe20000000000 */
.L_x_6:
[----:B-1----:R-:W-:Y:S05]  /*0660*/  BSYNC B0 ;  /* 0x0000000000007941 */ /* 0x002fea0003800000 */
.L_x_5:
[----:B------:R-:W1:Y:S01]  /*0670*/  S2UR UR9, SR_CTAID.X ;  /* 0x00000000000979c3 */ /* 0x000e620000002500 */
[----:B------:R-:W5:Y:S01]  /*0680*/  S2R R6, SR_CTAID.Y ;  /* 0x0000000000067919 */ /* 0x000f620000002600 */
[----:B------:R-:W-:Y:S01]  /*0690*/  ULDC UR4, c[0x0][0x150] ;  /* 0x0000540000047ab9 */ /* 0x000fe20000000800 */
[----:B------:R-:W-:Y:S01]  /*06a0*/  NOP ;  /* 0x0000000000007918 */ /* 0x000fe20000000000 */
[----:B------:R-:W2:Y:S04]  /*06b0*/  SHFL.IDX PT, R9, R2, RZ, 0x1f ;  /* 0x00001fff02097589 */ /* 0x000ea800000e0000 */
[----:B------:R-:W3:Y:S01]  /*06c0*/  LDC R12, c[0x0][0x144] ;  /* 0x00005100ff0c7b82 */ /* 0x000ee20000000800 */
[----:B-1----:R-:W-:-:S05]  /*06d0*/  I2FP.F32.U32 R8, UR9 ;  /* 0x0000000900087c45 */ /* 0x002fca0008201000 */
[----:B------:R-:W-:Y:S01]  /*06e0*/  FMUL R11, R8, UR4 ;  /* 0x00000004080b7c20 */ /* 0x000fe20008400000 */
[----:B--2---:R-:W-:Y:S01]  /*06f0*/  ISETP.NE.AND P0, PT, R9, RZ, PT ;  /* 0x000000ff0900720c */ /* 0x004fe20003f05270 */
[----:B------:R-:W-:Y:S01]  /*0700*/  ULDC UR4, c[0x0][0x154] ;  /* 0x0000550000047ab9 */ /* 0x000fe20000000800 */
[----:B------:R-:W-:Y:S02]  /*0710*/  SHF.R.S32.HI R9, RZ, 0x1f, R18 ;  /* 0x0000001fff097819 */ /* 0x000fe40000011412 */
[----:B-----5:R-:W-:Y:S01]  /*0720*/  I2FP.F32.U32 R13, R6 ;  /* 0x00000006000d7245 */ /* 0x020fe20000201000 */
[----:B------:R-:W1:Y:S01]  /*0730*/  F2I.U32.TRUNC.NTZ R11, R11 ;  /* 0x0000000b000b7305 */ /* 0x000e62000020f000 */
[----:B------:R-:W-:Y:S01]  /*0740*/  LEA.HI R9, R9, R18, RZ, 0x7 ;  /* 0x0000001209097211 */ /* 0x000fe200078f38ff */
[----:B-1----:R-:W-:-:S04]  /*0750*/  IMAD.MOV R15, RZ, RZ, -R11 ;  /* 0x000000ffff0f7224 */ /* 0x002fc800078e0a0b */
[----:B---3--:R-:W-:Y:S02]  /*0760*/  IMAD R8, R12, R15, UR9 ;  /* 0x000000090c087e24 */ /* 0x008fe4000f8e020f */
[----:B------:R-:W-:Y:S01]  /*0770*/  FMUL R15, R13, UR4 ;  /* 0x000000040d0f7c20 */ /* 0x000fe20008400000 */
[----:B------:R-:W-:Y:S06]  /*0780*/  @P0 BRA `(.L_x_7) ;  /* 0x0000000000500947 */ /* 0x000fec0003800000 */
[----:B------:R-:W1:Y:S01]  /*0790*/  S2UR UR5, SR_CgaCtaId ;  /* 0x00000000000579c3 */ /* 0x000e620000008800 */
[----:B------:R-:W-:Y:S01]  /*07a0*/  UMOV UR4, 0x400 ;  /* 0x0000040000047882 */ /* 0x000fe20000000000 */
[----:B------:R-:W-:Y:S01]  /*07b0*/  UMOV UR6, 0x20 ;  /* 0x0000002000067882 */ /* 0x000fe20000000000 */
[----:B------:R-:W-:Y:S01]  /*07c0*/  UMOV UR7, 0x100 ;  /* 0x0000010000077882 */ /* 0x000fe20000000000 */
[----:B------:R-:W-:Y:S01]  /*07d0*/  ELECT P0, URZ, PT ;  /* 0x00000000003f782f */ /* 0x000fe20003800000 */
[----:B-1----:R-:W-:Y:S02]  /*07e0*/  ULEA UR8, UR5, UR4, 0x18 ;  /* 0x0000000405087291 */ /* 0x002fe4000f8ec03f */
[----:B------:R-:W-:-:S04]  /*07f0*/  UIADD3 UR4, -UR6, 0x100000, URZ ;  /* 0x0010000006047890 */ /* 0x000fc8000fffe13f */
[----:B------:R-:W-:Y:S02]  /*0800*/  USHF.L.U32 UR5, UR4, 0xb, URZ ;  /* 0x0000000b04057899 */ /* 0x000fe4000800063f */
[----:B------:R-:W-:Y:S02]  /*0810*/  USHF.L.U32 UR4, UR4, 0x1, URZ ;  /* 0x0000000104047899 */ /* 0x000fe4000800063f */
[----:B------:R-:W-:-:S04]  /*0820*/  UIADD3 UR6, -UR7, 0x100000, URZ ;  /* 0x0010000007067890 */ /* 0x000fc8000fffe13f */
[----:B------:R-:W-:Y:S02]  /*0830*/  USHF.L.U32 UR7, UR6, 0xb, URZ ;  /* 0x0000000b06077899 */ /* 0x000fe4000800063f */
[----:B------:R-:W-:Y:S01]  /*0840*/  USHF.L.U32 UR6, UR6, 0x1, URZ ;  /* 0x0000000106067899 */ /* 0x000fe2000800063f */
[----:B------:R-:W1:Y:S03]  /*0850*/  FENCE.VIEW.ASYNC.S ;  /* 0x00000000000073c6 */ /* 0x000e660000000000 */
[----:B-1----:R1:W2:Y:S08]  /*0860*/  SYNCS.EXCH.64 URZ, [UR8+0x80], UR4 ;  /* 0x00008004083f75b2 */ /* 0x0022b00008000100 */
[----:B------:R1:W3:Y:S01]  /*0870*/  SYNCS.EXCH.64 URZ, [UR8+0x98], UR6 ;  /* 0x00009806083f75b2 */ /* 0x0002e20008000100 */
[----:B------:R1:W1:Y:S01]  /*0880*/  SYNCS.EXCH.64 URZ, [UR8+0x88], UR4 ;  /* 0x00008804083f75b2 */ /* 0x0002620008000100 */
[----:B------:R1:W1:Y:S01]  /*0890*/  SYNCS.EXCH.64 URZ, [UR8+0xa0], UR6 ;  /* 0x0000a006083f75b2 */ /* 0x0002620008000100 */
[----:B------:R1:W1:Y:S01]  /*08a0*/  SYNCS.EXCH.64 URZ, [UR8+0x90], UR4 ;  /* 0x00009004083f75b2 */ /* 0x0002620008000100 */
[----:B------:R1:W1:Y:S01]  /*08b0*/  SYNCS.EXCH.64 URZ, [UR8+0xa8], UR6 ;  /* 0x0000a806083f75b2 */ /* 0x0002620008000100 */
[----:B------:R-:W-:Y:S01]  /*08c0*/  NOP ;  /* 0x0000000000007918 */ /* 0x000fe20000000000 */
.L_x_7:
[----:B------:R-:W-:Y:S01]  /*08d0*/  LOP3.LUT R9, R9, 0xffffff80, RZ, 0xc0, !PT ;  /* 0xffffff8009097812 */ /* 0x000fe200078ec0ff */
[----:B------:R-:W5:Y:S01]  /*08e0*/  SHFL.IDX PT, R2, R2, RZ, 0x1f ;  /* 0x00001fff02027589 */ /* 0x000f6200000e0000 */
[----:B------:R-:W-:Y:S02]  /*08f0*/  SHF.R.S32.HI R14, RZ, 0x1f, R7 ;  /* 0x0000001fff0e7819 */ /* 0x000fe40000011407 */
[----:B------:R-:W-:Y:S01]  /*0900*/  ELECT P0, URZ, PT ;  /* 0x00000000003f782f */ /* 0x000fe20003800000 */
[----:B------:R-:W4:Y:S01]  /*0910*/  F2I.U32.TRUNC.NTZ R15, R15 ;  /* 0x0000000f000f7305 */ /* 0x000f22000020f000 */
[----:B------:R-:W-:Y:S01]  /*0920*/  IMAD.IADD R11, R18, 0x1, -R9 ;  /* 0x00000001120b7824 */ /* 0x000fe200078e0a09 */
[----:B------:R-:W-:Y:S01]  /*0930*/  LEA.HI R14, R14, R7, RZ, 0x2 ;  /* 0x000000070e0e7211 */ /* 0x000fe200078f10ff */
[----:B-1----:R-:W-:Y:S01]  /*0940*/  UMOV UR4, 0x20 ;  /* 0x0000002000047882 */ /* 0x002fe20000000000 */
[----:B------:R-:W-:Y:S01]  /*0950*/  ISETP.NE.AND P4, PT, R0, RZ, PT ;  /* 0x000000ff0000720c */ /* 0x000fe20003f85270 */
[----:B------:R-:W-:Y:S01]  /*0960*/  IMAD.MOV.U32 R57, RZ, RZ, 0x1 ;  /* 0x00000001ff397424 */ /* 0x000fe200078e00ff */
[----:B------:R-:W-:Y:S01]  /*0970*/  SHF.R.S32.HI R12, RZ, 0x1f, R11 ;  /* 0x0000001fff0c7819 */ /* 0x000fe2000001140b */
[----:B------:R-:W-:Y:S01]  /*0980*/  NOP ;  /* 0x0000000000007918 */ /* 0x000fe20000000000 */
[----:B------:R-:W-:Y:S01]  /*0990*/  LOP3.LUT R14, R14, 0x3ffffffc, RZ, 0xc0, !PT ;  /* 0x3ffffffc0e0e7812 */ /* 0x000fe200078ec0ff */
[----:B------:R-:W-:Y:S01]  /*09a0*/  UMOV UR46, 0x1 ;  /* 0x00000001002e7882 */ /* 0x000fe20000000000 */
[----:B------:R-:W-:-:S02]  /*09b0*/  LEA.HI R12, R12, R11, RZ, 0x3 ;  /* 0x0000000b0c0c7211 */ /* 0x000fc400078f18ff */
[----:B------:R-:W-:Y:S01]  /*09c0*/  ISETP.NE.AND P5, PT, R10, RZ, PT ;  /* 0x000000ff0a00720c */ /* 0x000fe20003fa5270 */
[----:B------:R-:W-:Y:S01]  /*09d0*/  IMAD.IADD R13, R7, 0x1, -R14 ;  /* 0x00000001070d7824 */ /* 0x000fe200078e0a0e */
[--C-:B------:R-:W-:Y:S01]  /*09e0*/  SHF.R.S32.HI R9, RZ, 0x3, R12.reuse ;  /* 0x00000003ff097819 */ /* 0x100fe2000001140c */
[----:B------:R-:W1:Y:S01]  /*09f0*/  LDC R14, c[0x0][0x140] ;  /* 0x00005000ff0e7b82 */ /* 0x000e620000000800 */
[----:B------:R-:W-:Y:S01]  /*0a00*/  SHF.R.S32.HI R12, RZ, 0x1f, R12 ;  /* 0x0000001fff0c7819 */ /* 0x000fe2000001140c */
[----:B----4-:R-:W-:-:S03]  /*0a10*/  IMAD.MOV R24, RZ, RZ, -R15 ;  /* 0x000000ffff187224 */ /* 0x010fc600078e0a0f */
[----:B------:R-:W-:Y:S02]  /*0a20*/  LEA.HI R12, R12, R9, RZ, 0x2 ;  /* 0x000000090c0c7211 */ /* 0x000fe400078f10ff */
[----:B-----5:R-:W-:Y:S02]  /*0a30*/  ISETP.NE.OR P0, PT, R2, RZ, !P0 ;  /* 0x000000ff0200720c */ /* 0x020fe40004705670 */
[----:B------:R-:W-:-:S05]  /*0a40*/  LOP3.LUT R12, R12, 0xfffffffc, RZ, 0xc0, !PT ;  /* 0xfffffffc0c0c7812 */ /* 0x000fca00078ec0ff */
[----:B------:R-:W-:Y:S02]  /*0a50*/  IMAD.IADD R12, R9, 0x1, -R12 ;  /* 0x00000001090c7824 */ /* 0x000fe400078e0a0c */
[----:B------:R-:W4:Y:S02]  /*0a60*/  LDC R9, c[0x0][0x148] ;  /* 0x00005200ff097b82 */ /* 0x000f240000000800 */
[----:B------:R-:W-:Y:S02]  /*0a70*/  IMAD R12, R13, 0x4, R12 ;  /* 0x000000040d0c7824 */ /* 0x000fe400078e020c */
[----:B------:R-:W-:Y:S01]  /*0a80*/  VOTEU.ALL UP0, P0 ;  /* 0x00000000003f7886 */ /* 0x000fe20000000000 */
[----:B------:R-:W-:Y:S02]  /*0a90*/  VOTEU.ALL UP1, P0 ;  /* 0x00000000003f7886 */ /* 0x000fe40000020000 */
[----:B------:R-:W-:Y:S02]  /*0aa0*/  LEA.HI R2, R12, R12, RZ, 0x1 ;  /* 0x0000000c0c027211 */ /* 0x000fe400078f08ff */
[----:B------:R-:W5:Y:S01]  /*0ab0*/  @!UP0 S2UR UR7, SR_CgaCtaId ;  /* 0x00000000000789c3 */ /* 0x000f620000008800 */
[----:B------:R-:W-:Y:S01]  /*0ac0*/  @!UP0 UMOV UR6, 0x400 ;  /* 0x0000040000068882 */ /* 0x000fe20000000000 */
[----:B------:R-:W-:Y:S01]  /*0ad0*/  LOP3.LUT R13, R2, 0xfffffffe, RZ, 0xc0, !PT ;  /* 0xfffffffe020d7812 */ /* 0x000fe200078ec0ff */
[----:B------:R-:W-:-:S04]  /*0ae0*/  @!UP0 UIADD3 UR4, -UR4, 0x100000, URZ ;  /* 0x0010000004048890 */ /* 0x000fc8000fffe13f */
[----:B------:R-:W-:Y:S02]  /*0af0*/  @!UP0 USHF.L.U32 UR5, UR4, 0xb, URZ ;  /* 0x0000000b04058899 */ /* 0x000fe4000800063f */
[----:B------:R-:W-:Y:S01]  /*0b00*/  @!UP0 USHF.L.U32 UR4, UR4, 0x1, URZ ;  /* 0x0000000104048899 */ /* 0x000fe2000800063f */
[----:B-1----:R-:W-:Y:S01]  /*0b10*/  ISETP.EQ.U32.AND P3, PT, R14, 0x1, PT ;  /* 0x000000010e00780c */ /* 0x002fe20003f62070 */
[----:B------:R-:W-:-:S05]  /*0b20*/  IMAD.IADD R13, R12, 0x1, -R13 ;  /* 0x000000010c0d7824 */ /* 0x000fca00078e0a0d */
[----:B------:R-:W-:Y:S01]  /*0b30*/  ISETP.NE.AND P1, PT, R13, R8, PT ;  /* 0x000000080d00720c */ /* 0x000fe20003f25270 */
[----:B------:R-:W-:-:S05]  /*0b40*/  IMAD.SHL.U32 R13, R12, 0x4, RZ ;  /* 0x000000040c0d7824 */ /* 0x000fca00078e00ff */
[----:B------:R-:W-:Y:S01]  /*0b50*/  LOP3.LUT R56, R12, 0xc, R13, 0x78, !PT ;  /* 0x0000000c0c387812 */ /* 0x000fe200078e780d */
[----:B----4-:R-:W-:Y:S02]  /*0b60*/  IMAD R13, R9, R24, R6 ;  /* 0x00000018090d7224 */ /* 0x010fe400078e0206 */
[----:B------:R-:W-:Y:S01]  /*0b70*/  VIADD R12, R10, 0xffffffff ;  /* 0xffffffff0a0c7836 */ /* 0x000fe20000000000 */
[----:B-----5:R-:W-:-:S03]  /*0b80*/  @!UP0 ULEA UR6, UR7, UR6, 0x18 ;  /* 0x0000000607068291 */ /* 0x020fc6000f8ec03f */
[C---:B------:R-:W-:Y:S01]  /*0b90*/  @P1 LEA.HI R2, R56.reuse, R56, RZ, 0x1 ;  /* 0x0000003838021211 */ /* 0x040fe200078f08ff */
[----:B------:R-:W-:Y:S01]  /*0ba0*/  VOTEU.ALL UP0, P0 ;  /* 0x00000000003f7886 */ /* 0x000fe20000000000 */
[----:B------:R-:W-:Y:S02]  /*0bb0*/  LOP3.LUT P0, RZ, R11, 0x7, RZ, 0xc0, !PT ;  /* 0x000000070bff7812 */ /* 0x000fe4000780c0ff */
[----:B------:R-:W-:Y:S02]  /*0bc0*/  @P1 SHF.R.S32.HI R2, RZ, 0x1, R2 ;  /* 0x00000001ff021819 */ /* 0x000fe40000011402 */
[----:B------:R-:W-:Y:S02]  /*0bd0*/  ISETP.LT.U32.AND P0, PT, R56, 0x2, !P0 ;  /* 0x000000023800780c */ /* 0x000fe40004701070 */
[----:B------:R-:W-:Y:S02]  /*0be0*/  @P1 ISETP.NE.AND P6, PT, R2, R13, PT ;  /* 0x0000000d0200120c */ /* 0x000fe40003fc5270 */
[----:B------:R-:W-:Y:S01]  /*0bf0*/  SEL R2, RZ, 0x1, !P0 ;  /* 0x00000001ff027807 */ /* 0x000fe20004000000 */
[----:B------:R-:W1:Y:S02]  /*0c00*/  FENCE.VIEW.ASYNC.S ;  /* 0x00000000000073c6 */ /* 0x000e640000000000 */
[----:B-1----:R1:W4:Y:S01]  /*0c10*/  @!UP0 SYNCS.EXCH.64 URZ, [UR6+0xb0], UR4 ;  /* 0x0000b004063f85b2 */ /* 0x0023220008000100 */
[----:B------:R-:W-:-:S02]  /*0c20*/  @P1 SEL R57, RZ, 0x1, P6 ;  /* 0x00000001ff391807 */ /* 0x000fc40003000000 */
[C---:B------:R-:W-:Y:S02]  /*0c30*/  ISETP.EQ.OR P1, PT, R0.reuse, 0x3, !P4 ;  /* 0x000000030000780c */ /* 0x040fe40006722670 */
[----:B------:R-:W-:Y:S02]  /*0c40*/  ISETP.EQ.AND P6, PT, R0, 0x2, !P5 ;  /* 0x000000020000780c */ /* 0x000fe40006fc2270 */
[----:B------:R-:W-:Y:S02]  /*0c50*/  ISETP.EQ.AND P1, PT, R10, RZ, P1 ;  /* 0x000000ff0a00720c */ /* 0x000fe40000f22270 */
[----:B------:R-:W-:Y:S02]  /*0c60*/  ISETP.GE.U32.AND P0, PT, R12, 0x2, PT ;  /* 0x000000020c00780c */ /* 0x000fe40003f06070 */
[----:B------:R-:W-:Y:S02]  /*0c70*/  SEL R19, RZ, 0x1, !P6 ;  /* 0x00000001ff137807 */ /* 0x000fe40007000000 */
[----:B------:R-:W-:-:S02]  /*0c80*/  SEL R22, RZ, 0x1, !P1 ;  /* 0x00000001ff167807 */ /* 0x000fc40004800000 */
[----:B------:R-:W-:Y:S01]  /*0c90*/  LOP3.LUT R57, R57, R2, RZ, 0xc0, !PT ;  /* 0x0000000239397212 */ /* 0x000fe200078ec0ff */
[----:B------:R1:W1:Y:S01]  /*0ca0*/  @!UP1 SYNCS.EXCH.64 URZ, [UR6+0xb8], UR4 ;  /* 0x0000b804063f95b2 */ /* 0x0002620008000100 */
[----:B------:R-:W-:Y:S01]  /*0cb0*/  SEL R19, R19, 0x2, P0 ;  /* 0x0000000213137807 */ /* 0x000fe20000000000 */
[----:B------:R-:W-:Y:S01]  /*0cc0*/  NOP ;  /* 0x0000000000007918 */ /* 0x000fe20000000000 */
[----:B------:R-:W-:Y:S01]  /*0cd0*/  SEL R22, R22, 0x2, P0 ;  /* 0x0000000216167807 */ /* 0x000fe20000000000 */
[----:B------:R-:W-:Y:S06]  /*0ce0*/  @!P3 BRA `(.L_x_8) ;  /* 0x000000000008b947 */ /* 0x000fec0003800000 */
[----:B-1234-:R-:W-:Y:S01]  /*0cf0*/  UCGABAR_ARV ;  /* 0x00000000000079c7 */ /* 0x01efe20008000000 */
[----:B------:R-:W-:Y:S05]  /*0d00*/  BRA `(.L_x_9) ;  /* 0x0000000000047947 */ /* 0x000fea0003800000 */
.L_x_8:
[----:B-1234-:R-:W-:Y:S01]  /*0d10*/  NOP ;  /* 0x0000000000007918 */ /* 0x01efe20000000000 */
.L_x_9:
[----:B------:R-:W1:Y:S01]  /*0d20*/  LDC R2, c[0x0][0x904] ;  /* 0x00024100ff027b82 */ /* 0x000e620000000800 */
[----:B------:R-:W-:Y:S02]  /*0d30*/  IMAD.U32 R10, RZ, RZ, UR9 ;  /* 0x00000009ff0a7e24 */ /* 0x000fe4000f8e00ff */
[----:B------:R-:W-:Y:S01]  /*0d40*/  IMAD.MOV.U32 R11, RZ, RZ, RZ ;  /* 0x000000ffff0b7224 */ /* 0x000fe200078e00ff */
[----:B-1----:R-:W-:-:S04]  /*0d50*/  ISETP.NE.AND P1, PT, R2, 0x1, PT ;  /* 0x000000010200780c */ /* 0x002fc80003f25270 */
[----:B------:R-:W-:-:S09]  /*0d60*/  P2R R7, PR, RZ, 0x2 ;  /* 0x00000002ff077803 */ /* 0x000fd20000000000 */
[----:B------:R-:W1:Y:S01]  /*0d70*/  @P1 LDC R17, c[0x0][0x10] ;  /* 0x00000400ff111b82 */ /* 0x000e620000000800 */
[----:B------:R-:W-:Y:S02]  /*0d80*/  @P1 IMAD.MOV.U32 R7, RZ, RZ, RZ ;  /* 0x000000ffff071224 */ /* 0x000fe400078e00ff */
[----:B------:R-:W-:-:S05]  /*0d90*/  @P1 IMAD.MOV.U32 R15, RZ, RZ, RZ ;  /* 0x000000ffff0f1224 */ /* 0x000fca00078e00ff */
[----:B------:R-:W2:Y:S01]  /*0da0*/  @!P1 LDC R13, c[0x0][0xc] ;  /* 0x00000300ff0d9b82 */ /* 0x000ea20000000800 */
[----:B------:R-:W-:Y:S01]  /*0db0*/  ULDC UR4, c[0x0][0xc] ;  /* 0x0000030000047ab9 */ /* 0x000fe20000000800 */
[----:B------:R-:W-:Y:S01]  /*0dc0*/  ULDC UR5, c[0x0][0x10] ;  /* 0x0000040000057ab9 */ /* 0x000fe20000000800 */
[----:B------:R-:W-:Y:S01]  /*0dd0*/  ULDC UR6, c[0x0][0x14] ;  /* 0x0000050000067ab9 */ /* 0x000fe20000000800 */
[----:B------:R-:W-:-:S04]  /*0de0*/  UIMAD.WIDE.U32 UR4, UR4, UR5, URZ ;  /* 0x00000005040472a5 */ /* 0x000fc8000f8e003f */
[----:B------:R-:W-:Y:S02]  /*0df0*/  UIMAD.WIDE.U32 UR52, UR4, UR6, URZ ;  /* 0x00000006043472a5 */ /* 0x000fe4000f8e003f */
[----:B------:R-:W-:-:S04]  /*0e00*/  UIMAD UR45, UR5, UR6, URZ ;  /* 0x00000006052d72a4 */ /* 0x000fc8000f8e023f */
[----:B------:R-:W-:Y:S01]  /*0e10*/  UIADD3 UR45, UR53, UR45, URZ ;  /* 0x0000002d352d7290 */ /* 0x000fe2000fffe03f */
[----:B-1----:R-:W-:-:S04]  /*0e20*/  @P1 IMAD.WIDE.U32 R16, R17, UR9, R6 ;  /* 0x0000000911101c25 */ /* 0x002fc8000f8e0006 */
[----:B------:R-:W-:Y:S02]  /*0e30*/  @P1 IMAD.IADD R17, R17, 0x1, R15 ;  /* 0x0000000111111824 */ /* 0x000fe400078e020f */
[----:B--2---:R-:W-:-:S04]  /*0e40*/  @!P1 IMAD.WIDE.U32 R10, R6, R13, R10 ;  /* 0x0000000d060a9225 */ /* 0x004fc800078e000a */
[----:B------:R-:W-:Y:S02]  /*0e50*/  @!P1 IMAD.MOV.U32 R16, RZ, RZ, R10 ;  /* 0x000000ffff109224 */ /* 0x000fe400078e000a */
[----:B------:R-:W-:Y:S01]  /*0e60*/  @!P1 IMAD.MOV.U32 R17, RZ, RZ, R11 ;  /* 0x000000ffff119224 */ /* 0x000fe200078e000b */
[----:B------:R-:W-:Y:S06]  /*0e70*/  @!P3 BRA `(.L_x_10) ;  /* 0x00000000000cb947 */ /* 0x000fec0003800000 */
[----:B------:R-:W-:Y:S01]  /*0e80*/  UCGABAR_WAIT ;  /* 0x0000000000007dc7 */ /* 0x000fe20008000000 */
[----:B------:R-:W-:Y:S01]  /*0e90*/  CCTL.IVALL ;  /* 0x00000000ff00798f */ /* 0x000fe20002000000 */
[----:B------:R-:W-:Y:S05]  /*0ea0*/  BRA `(.L_x_11) ;  /* 0x0000000000047947 */ /* 0x000fea0003800000 */
.L_x_10:
[----:B------:R-:W-:Y:S06]  /*0eb0*/  BAR.SYNC.DEFER_BLOCKING 0x0 ;  /* 0x0000000000007b1d */ /* 0x000fec0000010000 */
.L_x_11:
[----:B------:R-:W1:Y:S01]  /*0ec0*/  S2UR UR44, SR_CgaCtaId ;  /* 0x00000000002c79c3 */ /* 0x000e620000008800 */
[----:B------:R-:W-:Y:S04]  /*0ed0*/  BSSY B6, `(.L_x_12) ;  /* 0x00005e7000067945 */ /* 0x000fe80003800000 */
[----:B------:R-:W-:Y:S05]  /*0ee0*/  @!P5 BRA `(.L_x_13) ;  /* 0x000000340070d947 */ /* 0x000fea0003800000 */
[----:B------:R-:W-:-:S13]  /*0ef0*/  ISETP.GT.U32.AND P0, PT, R12, 0x1, PT ;  /* 0x000000010c00780c */ /* 0x000fda0003f04070 */
[----:B------:R-:W-:Y:S05]  /*0f00*/  @P0 BRA `(.L_x_14) ;  /* 0x0000005c008c0947 */ /* 0x000fea0003800000 */
[----:B------:R-:W-:Y:S01]  /*0f10*/  ULDC.64 UR4, c[0x0][0x8f8] ;  /* 0x00023e0000047ab9 */ /* 0x000fe20000000a00 */
[----:B------:R-:W-:Y:S01]  /*0f20*/  UMOV UR43, 0xffffffff ;  /* 0xffffffff002b7882 */ /* 0x000fe20000000000 */
[----:B------:R-:W-:Y:S01]  /*0f30*/  ISETP.GE.U32.AND P0, PT, R16, UR4, PT ;  /* 0x0000000410007c0c */ /* 0x000fe2000bf06070 */
[----:B------:R-:W-:Y:S01]  /*0f40*/  IMAD.MOV.U32 R23, RZ, RZ, -0x1 ;  /* 0xffffffffff177424 */ /* 0x000fe200078e00ff */
[----:B------:R-:W-:Y:S01]  /*0f50*/  PRMT R58, RZ, 0x7610, R58 ;  /* 0x00007610ff3a7816 */ /* 0x000fe2000000003a */
[----:B------:R-:W-:Y:S01]  /*0f60*/  IMAD.MOV.U32 R62, RZ, RZ, -0x1 ;  /* 0xffffffffff3e7424 */ /* 0x000fe200078e00ff */
[----:B------:R-:W-:Y:S02]  /*0f70*/  ISETP.GE.U32.AND.EX P0, PT, R17, UR5, PT, P0 ;  /* 0x0000000511007c0c */ /* 0x000fe4000bf06100 */
[----:B------:R-:W-:-:S11]  /*0f80*/  PRMT R0, RZ, 0x7610, R0 ;  /* 0x00007610ff007816 */ /* 0x000fd60000000000 */
[----:B------:R-:W-:Y:S05]  /*0f90*/  @P0 BRA `(.L_x_15) ;  /* 0x0000000400240947 */ /* 0x000fea0003800000 */
[----:B------:R-:W2:Y:S01]  /*0fa0*/  LDC.64 R20, c[0x0][0x8d0] ;  /* 0x00023400ff147b82 */ /* 0x000ea20000000a00 */
[----:B------:R-:W-:Y:S02]  /*0fb0*/  IMAD.MOV.U32 R4, RZ, RZ, R16 ;  /* 0x000000ffff047224 */ /* 0x000fe400078e0010 */
[----:B------:R-:W-:-:S05]  /*0fc0*/  IMAD.MOV.U32 R5, RZ, RZ, R17 ;  /* 0x000000ffff057224 */ /* 0x000fca00078e0011 */
[----:B------:R-:W3:Y:S08]  /*0fd0*/  LDC R0, c[0x0][0x8d8] ;  /* 0x00023600ff007b82 */ /* 0x000ef00000000800 */
[----:B------:R-:W4:Y:S01]  /*0fe0*/  LDC.64 R26, c[0x0][0x8c8] ;  /* 0x00023200ff1a7b82 */ /* 0x000f220000000a00 */
[----:B--2---:R-:W-:-:S04]  /*0ff0*/  ISETP.NE.U32.AND P0, PT, R20, RZ, PT ;  /* 0x000000ff1400720c */ /* 0x004fc80003f05070 */
[----:B------:R-:W-:-:S13]  /*1000*/  ISETP.NE.AND.EX P0, PT, R21, RZ, PT, P0 ;  /* 0x000000ff1500720c */ /* 0x000fda0003f05300 */
[----:B---34-:R-:W-:Y:S05]  /*1010*/  @!P0 BRA `(.L_x_16) ;  /* 0x0000000000288947 */ /* 0x018fea0003800000 */
[----:B------:R-:W2:Y:S02]  /*1020*/  LDC R3, c[0x0][0x8dc] ;  /* 0x00023700ff037b82 */ /* 0x000ea40000000800 */
[----:B--2---:R-:W-:-:S05]  /*1030*/  IADD3 R3, P0, R16, R3, RZ ;  /* 0x0000000310037210 */ /* 0x004fca0007f1e0ff */
[----:B------:R-:W-:-:S04]  /*1040*/  IMAD.X R15, RZ, RZ, R17, P0 ;  /* 0x000000ffff0f7224 */ /* 0x000fc800000e0611 */
[----:B------:R-:W-:-:S04]  /*1050*/  IMAD.WIDE.U32 R4, R15, R20, RZ ;  /* 0x000000140f047225 */ /* 0x000fc800078e00ff */
[----:B------:R-:W-:-:S04]  /*1060*/  IMAD.WIDE.U32 R10, P0, R3, R21, R4 ;  /* 0x00000015030a7225 */ /* 0x000fc80007800004 */
[----:B------:R-:W-:-:S04]  /*1070*/  IMAD.WIDE.U32 R4, R3, R20, RZ ;  /* 0x0000001403047225 */ /* 0x000fc800078e00ff */
[----:B------:R-:W-:Y:S01]  /*1080*/  IMAD.X R13, RZ, RZ, RZ, P0 ;  /* 0x000000ffff0d7224 */ /* 0x000fe200000e06ff */
[----:B------:R-:W-:Y:S01]  /*1090*/  IADD3 RZ, P0, R5, R10, RZ ;  /* 0x0000000a05ff7210 */ /* 0x000fe20007f1e0ff */
[----:B------:R-:W-:-:S04]  /*10a0*/  IMAD.MOV.U32 R12, RZ, RZ, R11 ;  /* 0x000000ffff0c7224 */ /* 0x000fc800078e000b */
[----:B------:R-:W-:-:S08]  /*10b0*/  IMAD.WIDE.U32.X R4, R15, R21, R12, P0 ;  /* 0x000000150f047225 */ /* 0x000fd000000e040c */
.L_x_16:
[----:B------:R-:W2:Y:S01]  /*10c0*/  LDC.64 R14, c[0x0][0x8e8] ;  /* 0x00023a00ff0e7b82 */ /* 0x000ea20000000a00 */
[-CC-:B------:R-:W-:Y:S01]  /*10d0*/  SHF.R.U64 R28, R4, R0.reuse, R5.reuse ;  /* 0x00000000041c7219 */ /* 0x180fe20000001205 */
[----:B------:R-:W-:Y:S01]  /*10e0*/  ULDC UR4, c[0x0][0x900] ;  /* 0x0002400000047ab9 */ /* 0x000fe20000000800 */
[----:B------:R-:W-:Y:S02]  /*10f0*/  SHF.R.U32.HI R0, RZ, R0, R5 ;  /* 0x00000000ff007219 */ /* 0x000fe40000011605 */
[----:B------:R-:W-:-:S03]  /*1100*/  IADD3 R3, P0, RZ, -R28, RZ ;  /* 0x8000001cff037210 */ /* 0x000fc60007f1e0ff */
[----:B------:R-:W3:Y:S02]  /*1110*/  LDC R10, c[0x0][0x8c0] ;  /* 0x00023000ff0a7b82 */ /* 0x000ee40000000800 */
[----:B------:R-:W-:-:S04]  /*1120*/  IMAD.X R5, RZ, RZ, ~R0, P0 ;  /* 0x000000ffff057224 */ /* 0x000fc800000e0e00 */
[-C--:B------:R-:W-:Y:S02]  /*1130*/  IMAD R0, R5, R26.reuse, RZ ;  /* 0x0000001a05007224 */ /* 0x080fe400078e02ff */
[----:B------:R-:W4:Y:S01]  /*1140*/  LDC R7, c[0x0][0x8b0] ;  /* 0x00022c00ff077b82 */ /* 0x000f220000000800 */
[----:B------:R-:W-:-:S04]  /*1150*/  IMAD.WIDE.U32 R4, R3, R26, R16 ;  /* 0x0000001a03047225 */ /* 0x000fc800078e0010 */
[----:B------:R-:W-:Y:S02]  /*1160*/  IMAD R3, R3, R27, R0 ;  /* 0x0000001b03037224 */ /* 0x000fe400078e0200 */
[----:B------:R-:W-:Y:S01]  /*1170*/  IMAD R27, R9, R24, R6 ;  /* 0x00000018091b7224 */ /* 0x000fe200078e0206 */
[----:B------:R-:W1:Y:S01]  /*1180*/  LDC R23, c[0x0][0x8a8] ;  /* 0x00022a00ff177b82 */ /* 0x000e620000000800 */
[----:B------:R-:W-:Y:S01]  /*1190*/  IMAD.IADD R3, R5, 0x1, R3 ;  /* 0x0000000105037824 */ /* 0x000fe200078e0203 */
[----:B--2---:R-:W-:-:S04]  /*11a0*/  ISETP.NE.U32.AND P0, PT, R14, RZ, PT ;  /* 0x000000ff0e00720c */ /* 0x004fc80003f05070 */
[----:B------:R-:W-:Y:S02]  /*11b0*/  ISETP.NE.AND.EX P0, PT, R15, RZ, PT, P0 ;  /* 0x000000ff0f00720c */ /* 0x000fe40003f05300 */
[----:B------:R-:W2:Y:S01]  /*11c0*/  LDC R12, c[0x0][0x8f0] ;  /* 0x00023c00ff0c7b82 */ /* 0x000ea20000000800 */
[-CC-:B---3--:R-:W-:Y:S02]  /*11d0*/  SHF.R.U64 R13, R4, R10.reuse, R3.reuse ;  /* 0x0000000a040d7219 */ /* 0x188fe40000001203 */
[----:B------:R-:W-:-:S05]  /*11e0*/  SHF.R.U32.HI R0, RZ, R10, R3 ;  /* 0x0000000aff007219 */ /* 0x000fca0000011603 */
[----:B------:R-:W3:Y:S01]  /*11f0*/  LDC R20, c[0x0][0x8e0] ;  /* 0x00023800ff147b82 */ /* 0x000ee20000000800 */
[-CC-:B----4-:R-:W-:Y:S02]  /*1200*/  SHF.R.U64 R25, R13, R7.reuse, R0.reuse ;  /* 0x000000070d197219 */ /* 0x190fe40000001200 */
[----:B------:R-:W-:Y:S01]  /*1210*/  SHF.R.U32.HI R3, RZ, R7, R0 ;  /* 0x00000007ff037219 */ /* 0x000fe20000011600 */
[----:B------:R-:W-:-:S03]  /*1220*/  IMAD.MOV.U32 R0, RZ, RZ, -0x1 ;  /* 0xffffffffff007424 */ /* 0x000fc600078e00ff */
[--C-:B------:R-:W-:Y:S01]  /*1230*/  SHF.R.U64 R26, R25, UR4, R3.reuse ;  /* 0x00000004191a7c19 */ /* 0x100fe20008001203 */
[----:B------:R-:W4:Y:S01]  /*1240*/  LDC R21, c[0x0][0x8b8] ;  /* 0x00022e00ff157b82 */ /* 0x000f220000000800 */
[----:B------:R-:W-:Y:S02]  /*1250*/  SHF.L.U32 R0, R0, UR4, RZ ;  /* 0x0000000400007c19 */ /* 0x000fe400080006ff */
[----:B------:R-:W-:Y:S01]  /*1260*/  SHF.R.U32.HI R5, RZ, UR4, R3 ;  /* 0x00000004ff057c19 */ /* 0x000fe20008011603 */
[----:B------:R-:W-:Y:S01]  /*1270*/  IMAD.MOV.U32 R4, RZ, RZ, R26 ;  /* 0x000000ffff047224 */ /* 0x000fe200078e001a */
[----:B------:R-:W-:Y:S01]  /*1280*/  LOP3.LUT R0, RZ, R0, RZ, 0x33, !PT ;  /* 0x00000000ff007212 */ /* 0x000fe200078e33ff */
[----:B-1----:R-:W-:Y:S06]  /*1290*/  @!P0 BRA `(.L_x_17) ;  /* 0x0000000000288947 */ /* 0x002fec0003800000 */
[----:B------:R-:W1:Y:S02]  /*12a0*/  LDC R3, c[0x0][0x8f4] ;  /* 0x00023d00ff037b82 */ /* 0x000e640000000800 */
[----:B-1----:R-:W-:-:S05]  /*12b0*/  IADD3 R3, P0, R26, R3, RZ ;  /* 0x000000031a037210 */ /* 0x002fca0007f1e0ff */
        /* <DEDUP_REMOVED lines=8> */
.L_x_17:
[----:B--2---:R-:W-:Y:S01]  /*1340*/  SHF.R.U64 R3, R4, R12, R5 ;  /* 0x0000000c04037219 */ /* 0x004fe20000001205 */
[----:B------:R-:W-:Y:S01]  /*1350*/  USHF.L.U32 UR4, UR46, UR4, URZ ;  /* 0x000000042e047299 */ /* 0x000fe2000800063f */
[----:B------:R-:W-:Y:S01]  /*1360*/  LOP3.LUT R0, R25, R0, RZ, 0xc0, !PT ;  /* 0x0000000019007212 */ /* 0x000fe200078ec0ff */
[----:B------:R-:W-:Y:S01]  /*1370*/  VIADD R4, R23, 0xffffffff ;  /* 0xffffffff17047836 */ /* 0x000fe20000000000 */
[----:B------:R-:W-:Y:S01]  /*1380*/  SEL R8, R8, R27, !P1 ;  /* 0x0000001b08087207 */ /* 0x000fe20004800000 */
[----:B------:R-:W-:Y:S01]  /*1390*/  IMAD.MOV R5, RZ, RZ, -R3 ;  /* 0x000000ffff057224 */ /* 0x000fe200078e0a03 */
[----:B------:R-:W-:Y:S01]  /*13a0*/  R2UR UR43, R28 ;  /* 0x000000001c2b72ca */ /* 0x000fe200000e0000 */
[----:B------:R-:W-:Y:S01]  /*13b0*/  IMAD R3, R3, UR4, R0 ;  /* 0x0000000403037c24 */ /* 0x000fe2000f8e0200 */
[----:B------:R-:W-:Y:S01]  /*13c0*/  LOP3.LUT R4, R13, R4, RZ, 0xc0, !PT ;  /* 0x000000040d047212 */ /* 0x000fe200078ec0ff */
[----:B---3--:R-:W-:Y:S02]  /*13d0*/  IMAD R0, R5, R20, R26 ;  /* 0x0000001405007224 */ /* 0x008fe400078e021a */
[----:B----4-:R-:W-:-:S02]  /*13e0*/  IMAD R8, R3, R21, R8 ;  /* 0x0000001503087224 */ /* 0x010fc400078e0208 */
[----:B------:R-:W-:Y:S02]  /*13f0*/  IMAD R23, R0, R23, R4 ;  /* 0x0000001700177224 */ /* 0x000fe400078e0204 */
[----:B------:R-:W-:-:S03]  /*1400*/  IMAD.MOV.U32 R0, RZ, RZ, 0x1 ;  /* 0x00000001ff007424 */ /* 0x000fc600078e00ff */
[----:B------:R-:W-:Y:S02]  /*1410*/  SEL R62, R23, R8, !P1 ;  /* 0x00000008173e7207 */ /* 0x000fe40004800000 */
[----:B------:R-:W-:-:S07]  /*1420*/  SEL R23, R8, R23, !P1 ;  /* 0x0000001708177207 */ /* 0x000fce0004800000 */
.L_x_15:
[----:B------:R-:W-:-:S08]  /*1430*/  NOP ;  /* 0x0000000000007918 */ /* 0x000fd00000000000 */
[----:B------:R-:W2:Y:S02]  /*1440*/  USETMAXREG.TRY_ALLOC.CTAPOOL UP0, 0xe8 ;  /* 0x000000e8000079c8 */ /* 0x000ea40008000600 */
[----:B--2---:R-:W-:-:S13]  /*1450*/  PLOP3.LUT P0, PT, PT, PT, UP0, 0x80, 0x0 ;  /* 0x000000000000781c */ /* 0x004fda0003f0f008 */
[----:B------:R-:W-:Y:S05]  /*1460*/  @!P0 BRA `(.L_x_15) ;  /* 0xfffffffc00f08947 */ /* 0x000fea000383ffff */
[----:B------:R-:W-:Y:S02]  /*1470*/  ULDC.64 UR4, c[0x0][0x590] ;  /* 0x0001640000047ab9 */ /* 0x000fe40000000a00 */
[----:B------:R-:W-:Y:S02]  /*1480*/  IMAD.U32 R69, RZ, RZ, UR4 ;  /* 0x00000004ff457e24 */ /* 0x000fe4000f8e00ff */
[----:B------:R-:W-:-:S03]  /*1490*/  IMAD.U32 R71, RZ, RZ, UR5 ;  /* 0x00000005ff477e24 */ /* 0x000fc6000f8e00ff */
[----:B------:R-:W-:-:S04]  /*14a0*/  ISETP.NE.U32.AND P1, PT, R69, RZ, PT ;  /* 0x000000ff4500720c */ /* 0x000fc80003f25070 */
[----:B------:R-:W-:-:S13]  /*14b0*/  ISETP.NE.AND.EX P0, PT, R71, RZ, PT, P1 ;  /* 0x000000ff4700720c */ /* 0x000fda0003f05310 */
[----:B------:R-:W-:Y:S05]  /*14c0*/  @P0 BRA `(.L_x_18) ;  /* 0x00000000002c0947 */ /* 0x000fea0003800000 */
[----:B------:R-:W-:Y:S02]  /*14d0*/  ULDC.64 UR4, c[0x0][0x588] ;  /* 0x0001620000047ab9 */ /* 0x000fe40000000a00 */
[----:B------:R-:W-:-:S04]  /*14e0*/  ISETP.NE.U32.AND P0, PT, RZ, UR4, PT ;  /* 0x00000004ff007c0c */ /* 0x000fc8000bf05070 */
[----:B------:R-:W-:-:S13]  /*14f0*/  ISETP.NE.AND.EX P0, PT, RZ, UR5, PT, P0 ;  /* 0x00000005ff007c0c */ /* 0x000fda000bf05300 */
[----:B------:R-:W-:Y:S05]  /*1500*/  @!P0 BRA `(.L_x_19) ;  /* 0x0000000000108947 */ /* 0x000fea0003800000 */
[----:B------:R-:W2:Y:S02]  /*1510*/  LDC.64 R4, c[0x0][0x588] ;  /* 0x00016200ff047b82 */ /* 0x000ea40000000a00 */
[----:B--2---:R2:W5:Y:S01]  /*1520*/  LDG.E R59, desc[UR54][R4.64] ;  /* 0x00000036043b7981 */ /* 0x004562000c1e1900 */
[----:B------:R-:W-:Y:S01]  /*1530*/  IMAD.MOV.U32 R58, RZ, RZ, 0x1 ;  /* 0x00000001ff3a7424 */ /* 0x000fe200078e00ff */
[----:B------:R-:W-:Y:S06]  /*1540*/  BRA `(.L_x_18) ;  /* 0x00000000000c7947 */ /* 0x000fec0003800000 */
.L_x_19:
[----:B------:R-:W-:Y:S01]  /*1550*/  ULDC UR4, c[0x0][0x580] ;  /* 0x0001600000047ab9 */ /* 0x000fe20000000800 */
[----:B------:R-:W-:Y:S02]  /*1560*/  IMAD.MOV.U32 R58, RZ, RZ, 0x1 ;  /* 0x00000001ff3a7424 */ /* 0x000fe400078e00ff */
[----:B------:R-:W-:-:S07]  /*1570*/  IMAD.U32 R59, RZ, RZ, UR4 ;  /* 0x00000004ff3b7e24 */ /* 0x000fce000f8e00ff */
.L_x_18:
[----:B------:R-:W-:Y:S02]  /*1580*/  ULDC.64 UR4, c[0x0][0x5b0] ;  /* 0x00016c0000047ab9 */ /* 0x000fe40000000a00 */
[----:B------:R-:W-:-:S04]  /*1590*/  ISETP.NE.U32.AND P0, PT, RZ, UR4, PT ;  /* 0x00000004ff007c0c */ /* 0x000fc8000bf05070 */
[----:B------:R-:W-:-:S13]  /*15a0*/  ISETP.NE.AND.EX P0, PT, RZ, UR5, PT, P0 ;  /* 0x00000005ff007c0c */ /* 0x000fda000bf05300 */
[----:B------:R-:W-:Y:S05]  /*15b0*/  @P0 BRA `(.L_x_20) ;  /* 0x0000000000240947 */ /* 0x000fea0003800000 */
[----:B------:R-:W-:Y:S02]  /*15c0*/  ULDC.64 UR4, c[0x0][0x5a8] ;  /* 0x00016a0000047ab9 */ /* 0x000fe40000000a00 */
[----:B------:R-:W-:-:S04]  /*15d0*/  ISETP.NE.U32.AND P0, PT, RZ, UR4, PT ;  /* 0x00000004ff007c0c */ /* 0x000fc8000bf05070 */
[----:B------:R-:W-:-:S13]  /*15e0*/  ISETP.NE.AND.EX P0, PT, RZ, UR5, PT, P0 ;  /* 0x00000005ff007c0c */ /* 0x000fda000bf05300 */
[----:B------:R-:W-:Y:S05]  /*15f0*/  @!P0 BRA `(.L_x_21) ;  /* 0x00000000000c8947 */ /* 0x000fea0003800000 */
[----:B------:R-:W3:Y:S02]  /*1600*/  LDC.64 R60, c[0x0][0x5a8] ;  /* 0x00016a00ff3c7b82 */ /* 0x000ee40000000a00 */
[----:B---3--:R3:W5:Y:S01]  /*1610*/  LDG.E R60, desc[UR54][R60.64] ;  /* 0x000000363c3c7981 */ /* 0x008762000c1e1900 */
[----:B------:R-:W-:Y:S05]  /*1620*/  BRA `(.L_x_20) ;  /* 0x0000000000087947 */ /* 0x000fea0003800000 */
.L_x_21:
[----:B------:R-:W-:Y:S02]  /*1630*/  ULDC UR4, c[0x0][0x5a0] ;  /* 0x0001680000047ab9 */ /* 0x000fe40000000800 */
[----:B------:R-:W-:-:S07]  /*1640*/  IMAD.U32 R60, RZ, RZ, UR4 ;  /* 0x00000004ff3c7e24 */ /* 0x000fce000f8e00ff */
.L_x_20:
[----:B------:R-:W-:Y:S01]  /*1650*/  LOP3.LUT P2, RZ, R0, 0xff, RZ, 0xc0, !PT ;  /* 0x000000ff00ff7812 */ /* 0x000fe2000784c0ff */
[----:B------:R-:W-:Y:S01]  /*1660*/  UMOV UR36, URZ ;  /* 0x0000003f00247c82 */ /* 0x000fe20008000000 */
[----:B------:R-:W-:-:S11]  /*1670*/  PLOP3.LUT P0, PT, PT, PT, PT, 0x80, 0x0 ;  /* 0x000000000000781c */ /* 0x000fd60003f0f070 */
[----:B------:R-:W-:Y:S05]  /*1680*/  @!P2 BRA `(.L_x_22) ;  /* 0x0000002800f0a947 */ /* 0x000fea0003800000 */
[----:B------:R-:W-:Y:S01]  /*1690*/  ULDC UR4, c[0x0][0x28c] ;  /* 0x0000a30000047ab9 */ /* 0x000fe20000000800 */
[----:B------:R-:W-:Y:S01]  /*16a0*/  LOP3.LUT R65, R22, 0x1, RZ, 0xfc, !PT ;  /* 0x0000000116417812 */ /* 0x000fe200078efcff */
[----:B------:R-:W-:Y:S01]  /*16b0*/  UIADD3 UR4, UR4, 0x3f, URZ ;  /* 0x0000003f04047890 */ /* 0x000fe2000fffe03f */
[----:B------:R-:W-:Y:S01]  /*16c0*/  LOP3.LUT R67, R19, 0x1, RZ, 0xfc, !PT ;  /* 0x0000000113437812 */ /* 0x000fe200078efcff */
[----:B------:R-:W-:Y:S01]  /*16d0*/  ULDC.64 UR56, c[0x0][0x198] ;  /* 0x0000660000387ab9 */ /* 0x000fe20000000a00 */
[----:B------:R-:W-:Y:S01]  /*16e0*/  UMOV UR48, 0x1 ;  /* 0x0000000100307882 */ /* 0x000fe20000000000 */
[----:B------:R-:W-:Y:S01]  /*16f0*/  USHF.R.S32.HI UR5, URZ, 0x1f, UR4 ;  /* 0x0000001f3f057899 */ /* 0x000fe20008011404 */
[----:B------:R-:W-:Y:S01]  /*1700*/  UMOV UR37, URZ ;  /* 0x0000003f00257c82 */ /* 0x000fe20008000000 */
[----:B------:R-:W-:Y:S02]  /*1710*/  UMOV UR38, URZ ;  /* 0x0000003f00267c82 */ /* 0x000fe40008000000 */
[----:B------:R-:W-:Y:S01]  /*1720*/  ULEA.HI UR5, UR5, UR4, URZ, 0x6 ;  /* 0x0000000405057291 */ /* 0x000fe2000f8f303f */
[----:B------:R-:W-:Y:S01]  /*1730*/  UMOV UR39, URZ ;  /* 0x0000003f00277c82 */ /* 0x000fe20008000000 */
[----:B------:R-:W-:-:S02]  /*1740*/  UMOV UR36, URZ ;  /* 0x0000003f00247c82 */ /* 0x000fc40008000000 */
[----:B------:R-:W-:Y:S01]  /*1750*/  USHF.R.S32.HI UR49, URZ, 0x6, UR5 ;  /* 0x000000063f317899 */ /* 0x000fe20008011405 */
[----:B------:R-:W-:-:S11]  /*1760*/  UMOV UR47, URZ ;  /* 0x0000003f002f7c82 */ /* 0x000fd60008000000 */
.L_x_77:
[----:B------:R-:W-:Y:S01]  /*1770*/  LOP3.LUT R0, R18, 0x80, RZ, 0xc0, !PT ;  /* 0x0000008012007812 */ /* 0x000fe200078ec0ff */
[----:B------:R-:W4:Y:S01]  /*1780*/  S2UR UR50, SR_CgaCtaId ;  /* 0x00000000003279c3 */ /* 0x000f220000008800 */
[----:B------:R-:W-:Y:S02]  /*1790*/  UMOV UR51, 0x400 ;  /* 0x0000040000337882 */ /* 0x000fe40000000000 */
[----:B------:R-:W-:-:S06]  /*17a0*/  SHF.R.U32.HI R0, RZ, 0x7, R0 ;  /* 0x00000007ff007819 */ /* 0x000fcc0000011600 */
[----:B-1----:R-:W1:Y:S01]  /*17b0*/  SHFL.IDX PT, R0, R0, RZ, 0x1f ;  /* 0x00001fff00007589 */ /* 0x002e6200000e0000 */
[----:B----4-:R-:W-:Y:S01]  /*17c0*/  ULEA UR51, UR50, UR51, 0x18 ;  /* 0x0000003332337291 */ /* 0x010fe2000f8ec03f */
[----:B-1----:R-:W-:-:S13]  /*17d0*/  R2UR UR4, R0 ;  /* 0x00000000000472ca */ /* 0x002fda00000e0000 */
[----:B------:R-:W-:-:S04]  /*17e0*/  ULEA.HI UR5, UR4, UR4, URZ, 0x1 ;  /* 0x0000000404057291 */ /* 0x000fc8000f8f083f */
[----:B------:R-:W-:-:S04]  /*17f0*/  ULOP3.LUT UR5, UR5, 0x7fffe, URZ, 0xc0, !UPT ;  /* 0x0007fffe05057892 */ /* 0x000fc8000f8ec03f */
[----:B------:R-:W-:-:S03]  /*1800*/  UIADD3 UR5, UR4, -UR5, URZ ;  /* 0x8000000504057290 */ /* 0x000fc6000fffe03f */
[----:B------:R-:W-:Y:S01]  /*1810*/  ULDC UR4, c[0x0][0x28c] ;  /* 0x0000a30000047ab9 */ /* 0x000fe20000000800 */
[----:B------:R-:W-:Y:S01]  /*1820*/  ULEA UR5, UR5, UR51, 0xd ;  /* 0x0000003305057291 */ /* 0x000fe2000f8e683f */
[----:B------:R-:W-:-:S03]  /*1830*/  ISETP.LT.AND P0, PT, RZ, UR4, PT ;  /* 0x00000004ff007c0c */ /* 0x000fc6000bf01270 */
[----:B------:R-:W-:-:S04]  /*1840*/  UIADD3 UR5, UR5, 0x6400, URZ ;  /* 0x0000640005057890 */ /* 0x000fc8000fffe03f */
[----:B------:R-:W-:-:S04]  /*1850*/  USHF.R.U32.HI UR5, URZ, 0x4, UR5 ;  /* 0x000000043f057899 */ /* 0x000fc80008011605 */
[----:B------:R-:W-:Y:S02]  /*1860*/  ULOP3.LUT UR40, UR5, 0x3fff, URZ, 0xc0, !UPT ;  /* 0x00003fff05287892 */ /* 0x000fe4000f8ec03f */
[----:B------:R-:W-:Y:S10]  /*1870*/  @P0 BRA `(.L_x_23) ;  /* 0x0000000000400947 */ /* 0x000ff40003800000 */
[----:B------:R-:W-:Y:S01]  /*1880*/  MOV R0, 0x0 ;  /* 0x0000000000007802 */ /* 0x000fe20000000f00 */
[----:B------:R-:W-:Y:S01]  /*1890*/  ULDC.64 UR4, c[0x4][0x70] ;  /* 0x01001c0000047ab9 */ /* 0x000fe20000000a00 */
[----:B------:R-:W-:Y:S01]  /*18a0*/  ULDC.64 UR6, c[0x4][0x8] ;  /* 0x0100020000067ab9 */ /* 0x000fe20000000a00 */
[----:B--2---:R-:W-:Y:S01]  /*18b0*/  IMAD.U32 R4, RZ, RZ, UR4 ;  /* 0x00000004ff047e24 */ /* 0x004fe2000f8e00ff */
[----:B------:R1:W2:Y:S01]  /*18c0*/  LDC.64 R14, c[0x4][R0] ;  /* 0x01000000000e7b82 */ /* 0x0002a20000000a00 */
[----:B------:R-:W-:Y:S01]  /*18d0*/  IMAD.U32 R5, RZ, RZ, UR5 ;  /* 0x00000005ff057e24 */ /* 0x000fe2000f8e00ff */
[----:B------:R-:W-:Y:S01]  /*18e0*/  ULDC.64 UR4, c[0x4][0x78] ;  /* 0x01001e0000047ab9 */ /* 0x000fe20000000a00 */
[----:B------:R-:W-:Y:S02]  /*18f0*/  IMAD.U32 R10, RZ, RZ, UR6 ;  /* 0x00000006ff0a7e24 */ /* 0x000fe4000f8e00ff */
[----:B------:R-:W-:Y:S02]  /*1900*/  IMAD.U32 R6, RZ, RZ, UR4 ;  /* 0x00000004ff067e24 */ /* 0x000fe4000f8e00ff */
[----:B------:R-:W-:-:S02]  /*1910*/  IMAD.U32 R7, RZ, RZ, UR5 ;  /* 0x00000005ff077e24 */ /* 0x000fc4000f8e00ff */
[----:B------:R-:W-:Y:S02]  /*1920*/  IMAD.U32 R11, RZ, RZ, UR7 ;  /* 0x00000007ff0b7e24 */ /* 0x000fe4000f8e00ff */
[----:B------:R-:W-:Y:S02]  /*1930*/  IMAD.MOV.U32 R8, RZ, RZ, 0x1e1 ;  /* 0x000001e1ff087424 */ /* 0x000fe400078e00ff */
[----:B------:R-:W-:Y:S02]  /*1940*/  IMAD.MOV.U32 R12, RZ, RZ, 0x1 ;  /* 0x00000001ff0c7424 */ /* 0x000fe400078e00ff */
[----:B-1----:R-:W-:-:S07]  /*1950*/  IMAD.MOV.U32 R13, RZ, RZ, RZ ;  /* 0x000000ffff0d7224 */ /* 0x002fce00078e00ff */
[----:B------:R-:W-:-:S07]  /*1960*/  LEPC R20, `(.L_x_23) ;  /* 0x000000001014794e */ /* 0x000fce0000000000 */
[----:B--23-5:R-:W-:Y:S05]  /*1970*/  CALL.ABS.NOINC R14 ;  /* 0x000000000e007343 */ /* 0x02cfea0003c00000 */
.L_x_23:
[----:B------:R-:W-:-:S13]  /*1980*/  ISETP.NE.AND P0, PT, R65, 0x3, PT ;  /* 0x000000034100780c */ /* 0x000fda0003f05270 */
[----:B------:R-:W-:Y:S05]  /*1990*/  @!P0 BRA `(.L_x_24) ;  /* 0x0000000000048947 */ /* 0x000fea0003800000 */
[----:B------:R-:W-:Y:S01]  /*19a0*/  BPT.TRAP 0x1 ;  /* 0x000000040000795c */ /* 0x000fe20000300000 */
.L_x_24:
[----:B------:R-:W-:Y:S02]  /*19b0*/  IMAD.U32 R3, RZ, RZ, UR39 ;  /* 0x00000027ff037e24 */ /* 0x000fe4000f8e00ff */
[----:B------:R-:W-:-:S03]  /*19c0*/  IMAD.U32 R0, RZ, RZ, UR38 ;  /* 0x00000026ff007e24 */ /* 0x000fc6000f8e00ff */
[----:B------:R-:W-:Y:S02]  /*19d0*/  LEA R3, R3, UR51, 0x3 ;  /* 0x0000003303037c11 */ /* 0x000fe4000f8e18ff */
[----:B------:R-:W-:-:S04]  /*19e0*/  SHF.L.U32 R0, R0, 0x1f, RZ ;  /* 0x0000001f00007819 */ /* 0x000fc800000006ff */
[----:B------:R1:W4:Y:S01]  /*19f0*/  SYNCS.PHASECHK.TRANS64.TRYWAIT P1, [R3+URZ], R0 ;  /* 0x00000000030075a7 */ /* 0x000322000802017f */
[----:B------:R-:W-:Y:S05]  /*1a00*/  @!P0 BRA `(.L_x_25) ;  /* 0x0000000000048947 */ /* 0x000fea0003800000 */
[----:B------:R-:W-:Y:S01]  /*1a10*/  BPT.TRAP 0x1 ;  /* 0x000000040000795c */ /* 0x000fe20000300000 */
.L_x_25:
[----:B----4-:R-:W-:Y:S05]  /*1a20*/  @P1 BRA `(.L_x_26) ;  /* 0x0000000000081947 */ /* 0x010fea0003800000 */
[----:B------:R-:W4:Y:S02]  /*1a30*/  SYNCS.PHASECHK.TRANS64.TRYWAIT P1, [R3+URZ], R0 ;  /* 0x00000000030075a7 */ /* 0x000f24000802017f */
[----:B----4-:R-:W-:Y:S05]  /*1a40*/  @!P1 BRA `(.L_x_27) ;  /* 0x0000005000c49947 */ /* 0x010fea0003800000 */
.L_x_26:
[----:B------:R-:W-:-:S04]  /*1a50*/  UISETP.LT.AND UP0, UPT, UR49, 0x1, UPT ;  /* 0x000000013100788c */ /* 0x000fc8000bf01270 */
[----:B------:R-:W-:-:S06]  /*1a60*/  USEL UR4, UR49, 0x1, UP0 ;  /* 0x0000000131047887 */ /* 0x000fcc0008000000 */
[----:B-1--4-:R-:W-:Y:S01]  /*1a70*/  IMAD.U32 R0, RZ, RZ, UR4 ;  /* 0x00000004ff007e24 */ /* 0x012fe2000f8e00ff */
[----:B------:R-:W-:Y:S05]  /*1a80*/  WARPSYNC.ALL ;  /* 0x0000000000007948 */ /* 0x000fea0003800000 */
[----:B------:R-:W-:-:S04]  /*1a90*/  IADD3 R0, -R0, UR49, RZ ;  /* 0x0000003100007c10 */ /* 0x000fc8000fffe1ff */
[----:B------:R-:W-:Y:S01]  /*1aa0*/  ISETP.GE.AND P1, PT, R0, 0x1, PT ;  /* 0x000000010000780c */ /* 0x000fe20003f26270 */
[----:B------:R-:W-:Y:S01]  /*1ab0*/  UIADD3 UR4, UR51, 0x26400, URZ ;  /* 0x0002640033047890 */ /* 0x000fe2000fffe03f */
[----:B------:R-:W-:Y:S01]  /*1ac0*/  WARPGROUP.ARRIVE ;  /* 0x00000000000079c5 */ /* 0x000fe20000000000 */
[----:B------:R-:W-:Y:S02]  /*1ad0*/  ULOP3.LUT UR8, UR40, 0x10000, URZ, 0xfc, !UPT ;  /* 0x0001000028087892 */ /* 0x000fe4000f8efc3f */
[----:B------:R-:W-:Y:S02]  /*1ae0*/  USHF.R.U32.HI UR4, URZ, 0x4, UR4 ;  /* 0x000000043f047899 */ /* 0x000fe40008011604 */
[----:B------:R-:W-:Y:S02]  /*1af0*/  ULEA UR10, UR39, UR8, 0xa ;  /* 0x00000008270a7291 */ /* 0x000fe4000f8e503f */
[----:B------:R-:W-:Y:S01]  /*1b00*/  ULOP3.LUT UR4, UR4, 0x3fff, URZ, 0xc0, !UPT ;  /* 0x00003fff04047892 */ /* 0x000fe2000f8ec03f */
[----:B------:R-:W-:Y:S01]  /*1b10*/  UMOV UR5, 0x40000040 ;  /* 0x4000004000057882 */ /* 0x000fe20000000000 */
[----:B------:R-:W-:-:S02]  /*1b20*/  UMOV UR7, 0x40000040 ;  /* 0x4000004000077882 */ /* 0x000fc40000000000 */
[----:B------:R-:W-:-:S03]  /*1b30*/  ULOP3.LUT UR9, UR4, 0x10000, URZ, 0xfc, !UPT ;  /* 0x0001000004097892 */ /* 0x000fc6000f8efc3f */
[----:B------:R-:W-:Y:S01]  /*1b40*/  UMOV UR4, UR10 ;  /* 0x0000000a00047c82 */ /* 0x000fe20008000000 */
[----:B------:R-:W-:-:S07]  /*1b50*/  ULEA UR11, UR39, UR9, 0x9 ;  /* 0x00000009270b7291 */ /* 0x000fce000f8e483f */
[----:B------:R-:W-:Y:S02]  /*1b60*/  UMOV UR6, UR11 ;  /* 0x0000000b00067c82 */ /* 0x000fe40008000000 */
[----:B------:R-:W-:Y:S01]  /*1b70*/  HGMMA.64x64x16.F32.BF16 R24, gdesc[UR4], RZ, !UPT, gsb0 ;  /* 0x00e00000041879f0 */ /* 0x000fe2000c0018ff */
[----:B------:R-:W-:Y:S02]  /*1b80*/  UIADD3 UR4, UR10, 0x2, URZ ;  /* 0x000000020a047890 */ /* 0x000fe4000fffe03f */
[----:B------:R-:W-:Y:S01]  /*1b90*/  UIADD3 UR6, UR11, 0x2, URZ ;  /* 0x000000020b067890 */ /* 0x000fe2000fffe03f */
[----:B------:R-:W-:Y:S01]  /*1ba0*/  UMOV UR5, 0x40000040 ;  /* 0x4000004000057882 */ /* 0x000fe20000000000 */
[----:B------:R-:W-:Y:S01]  /*1bb0*/  UMOV UR7, 0x40000040 ;  /* 0x4000004000077882 */ /* 0x000fe20000000000 */
[----:B------:R-:W-:Y:S02]  /*1bc0*/  WARPGROUP.DEPBAR.LE gsb0, 0x0 ;  /* 0x00008000000079c5 */ /* 0x000fe40000010000 */
[----:B------:R-:W-:-:S06]  /*1bd0*/  WARPGROUP.ARRIVE ;  /* 0x00000000000079c5 */ /* 0x000fcc0000000000 */
[----:B------:R-:W-:Y:S01]  /*1be0*/  HGMMA.64x64x16.F32.BF16 R24, gdesc[UR4], R24, gsb0 ;  /* 0x00e00000041879f0 */ /* 0x000fe20008001818 */
        /* <DEDUP_REMOVED lines=13> */
[----:B------:R-:W-:Y:S03]  /*1cc0*/  HGMMA.64x64x16.F32.BF16 R24, gdesc[UR4], R24, gsb0 ;  /* 0x00e00000041879f0 */ /* 0x000fe60008001818 */
[----:B------:R-:W-:Y:S02]  /*1cd0*/  WARPGROUP.DEPBAR.LE gsb0, 0x0 ;  /* 0x00008000000079c5 */ /* 0x000fe40000010000 */
[----:B------:R-:W-:Y:S05]  /*1ce0*/  @!P1 BRA `(.L_x_28) ;  /* 0x0000000400109947 */ /* 0x000fea0003800000 */
[----:B------:R-:W-:Y:S02]  /*1cf0*/  UIADD3 UR4, UR39, 0x1, URZ ;  /* 0x0000000127047890 */ /* 0x000fe4000fffe03f */
[----:B------:R-:W-:Y:S02]  /*1d00*/  IMAD.U32 R3, RZ, RZ, UR39 ;  /* 0x00000027ff037e24 */ /* 0x000fe4000f8e00ff */
[----:B------:R-:W-:-:S04]  /*1d10*/  UISETP.NE.AND UP0, UPT, UR4, 0x8, UPT ;  /* 0x000000080400788c */ /* 0x000fc8000bf05270 */
[----:B------:R-:W-:Y:S02]  /*1d20*/  USEL UR5, URZ, 0x1, UP0 ;  /* 0x000000013f057887 */ /* 0x000fe40008000000 */
[----:B------:R-:W-:Y:S02]  /*1d30*/  USEL UR10, UR4, URZ, UP0 ;  /* 0x0000003f040a7287 */ /* 0x000fe40008000000 */
[----:B------:R-:W-:-:S06]  /*1d40*/  ULOP3.LUT UR5, UR38, UR5, URZ, 0x3c, !UPT ;  /* 0x0000000526057292 */ /* 0x000fcc000f8e3c3f */
[----:B------:R-:W-:-:S07]  /*1d50*/  IMAD.U32 R6, RZ, RZ, UR5 ;  /* 0x00000005ff067e24 */ /* 0x000fce000f8e00ff */
.L_x_35:
[----:B------:R-:W-:Y:S05]  /*1d60*/  @!P0 BRA `(.L_x_29) ;  /* 0x0000000000048947 */ /* 0x000fea0003800000 */
[----:B------:R-:W-:Y:S01]  /*1d70*/  BPT.TRAP 0x1 ;  /* 0x000000040000795c */ /* 0x000fe20000300000 */
.L_x_29:
[----:B------:R-:W-:Y:S01]  /*1d80*/  ULEA UR4, UR10, UR51, 0x3 ;  /* 0x000000330a047291 */ /* 0x000fe2000f8e183f */
[----:B--2---:R-:W-:-:S08]  /*1d90*/  SHF.L.U32 R4, R6, 0x1f, RZ ;  /* 0x0000001f06047819 */ /* 0x004fd000000006ff */
[----:B------:R1:W2:Y:S01]  /*1da0*/  SYNCS.PHASECHK.TRANS64.TRYWAIT P1, [UR4], R4 ;  /* 0x00000004ff0075a7 */ /* 0x0002a20008020144 */
[----:B------:R-:W-:Y:S05]  /*1db0*/  @!P0 BRA `(.L_x_30) ;  /* 0x0000000000048947 */ /* 0x000fea0003800000 */
[----:B------:R-:W-:Y:S01]  /*1dc0*/  BPT.TRAP 0x1 ;  /* 0x000000040000795c */ /* 0x000fe20000300000 */
.L_x_30:
[----:B--2---:R-:W-:Y:S05]  /*1dd0*/  @P1 BRA `(.L_x_31) ;  /* 0x0000000000081947 */ /* 0x004fea0003800000 */
[----:B------:R-:W2:Y:S02]  /*1de0*/  SYNCS.PHASECHK.TRANS64.TRYWAIT P1, [UR4], R4 ;  /* 0x00000004ff0075a7 */ /* 0x000ea40008020144 */
[----:B--2---:R-:W-:Y:S05]  /*1df0*/  @!P1 BRA `(.L_x_32) ;  /* 0x0000004c00ec9947 */ /* 0x004fea0003800000 */
.L_x_31:
[----:B------:R-:W-:Y:S01]  /*1e00*/  ULEA UR11, UR10, UR8, 0xa ;  /* 0x000000080a0b7291 */ /* 0x000fe2000f8e503f */
[----:B------:R-:W-:Y:S01]  /*1e10*/  WARPGROUP.ARRIVE ;  /* 0x00000000000079c5 */ /* 0x000fe20000000000 */
[----:B------:R-:W-:Y:S01]  /*1e20*/  ULEA UR12, UR10, UR9, 0x9 ;  /* 0x000000090a0c7291 */ /* 0x000fe2000f8e483f */
[----:B------:R-:W-:Y:S01]  /*1e30*/  UMOV UR5, 0x40000040 ;  /* 0x4000004000057882 */ /* 0x000fe20000000000 */
[----:B------:R-:W-:-:S03]  /*1e40*/  UMOV UR7, 0x40000040 ;  /* 0x4000004000077882 */ /* 0x000fc60000000000 */
[----:B------:R-:W-:Y:S02]  /*1e50*/  UMOV UR4, UR11 ;  /* 0x0000000b00047c82 */ /* 0x000fe40008000000 */
[----:B------:R-:W-:Y:S02]  /*1e60*/  UMOV UR6, UR12 ;  /* 0x0000000c00067c82 */ /* 0x000fe40008000000 */
[----:B------:R-:W-:Y:S01]  /*1e70*/  HGMMA.64x64x16.F32.BF16 R24, gdesc[UR4], R24, gsb0 ;  /* 0x00e00000041879f0 */ /* 0x000fe20008001818 */
[----:B------:R-:W-:Y:S02]  /*1e80*/  UIADD3 UR4, UR11, 0x2, URZ ;  /* 0x000000020b047890 */ /* 0x000fe4000fffe03f */
[----:B------:R-:W-:Y:S01]  /*1e90*/  UIADD3 UR6, UR12, 0x2, URZ ;  /* 0x000000020c067890 */ /* 0x000fe2000fffe03f */
[----:B------:R-:W-:Y:S01]  /*1ea0*/  UMOV UR5, 0x40000040 ;  /* 0x4000004000057882 */ /* 0x000fe20000000000 */
[----:B------:R-:W-:Y:S01]  /*1eb0*/  UMOV UR7, 0x40000040 ;  /* 0x4000004000077882 */ /* 0x000fe20000000000 */
[----:B------:R-:W-:-:S02]  /*1ec0*/  WARPGROUP.DEPBAR.LE gsb0, 0x0 ;  /* 0x00008000000079c5 */ /* 0x000fc40000010000 */
        /* <DEDUP_REMOVED lines=18> */
[----:B------:R-:W-:Y:S01]  /*1ff0*/  BPT.TRAP 0x1 ;  /* 0x000000040000795c */ /* 0x000fe20000300000 */
.L_x_33:
[----:B------:R-:W-:-:S13]  /*2000*/  ISETP.NE.AND P1, PT, R57, RZ, PT ;  /* 0x000000ff3900720c */ /* 0x000fda0003f25270 */
[----:B-12---:R-:W-:-:S05]  /*2010*/  @P1 LEA R4, R3, UR51, 0x3 ;  /* 0x0000003303041c11 */ /* 0x006fca000f8e18ff */
[----:B------:R-:W-:-:S05]  /*2020*/  @P1 VIADD R5, R4, 0x40 ;  /* 0x0000004004051836 */ /* 0x000fca0000000000 */
[----:B------:R-:W-:-:S04]  /*2030*/  @P1 PRMT R5, R56, 0x654, R5 ;  /* 0x0000065438051816 */ /* 0x000fc80000000005 */
[----:B------:R1:W-:Y:S01]  /*2040*/  @P1 SYNCS.ARRIVE.TRANS64.RED.A1T0 RZ, [R5+URZ], RZ ;  /* 0x000000ff05ff19a7 */ /* 0x0003e2000810043f */
[----:B------:R-:W-:-:S13]  /*2050*/  ISETP.GT.U32.AND P1, PT, R22, 0x1, PT ;  /* 0x000000011600780c */ /* 0x000fda0003f24070 */
[----:B-1----:R-:W-:Y:S05]  /*2060*/  @P1 BRA `(.L_x_34) ;  /* 0x0000000000041947 */ /* 0x002fea0003800000 */
[----:B------:R-:W-:Y:S01]  /*2070*/  BPT.TRAP 0x1 ;  /* 0x000000040000795c */ /* 0x000fe20000300000 */
.L_x_34:
[----:B------:R-:W-:Y:S01]  /*2080*/  UIADD3 UR10, UR10, 0x1, URZ ;  /* 0x000000010a0a7890 */ /* 0x000fe2000fffe03f */
[C---:B------:R-:W-:Y:S01]  /*2090*/  ISETP.GT.AND P2, PT, R0.reuse, 0x1, PT ;  /* 0x000000010000780c */ /* 0x040fe20003f44270 */
[----:B------:R-:W-:Y:S02]  /*20a0*/  VIADD R3, R3, 0x1 ;  /* 0x0000000103037836 */ /* 0x000fe40000000000 */
[----:B------:R-:W-:Y:S01]  /*20b0*/  UISETP.NE.AND UP0, UPT, UR10, 0x8, UPT ;  /* 0x000000080a00788c */ /* 0x000fe2000bf05270 */
[----:B------:R-:W-:Y:S02]  /*20c0*/  VIADD R0, R0, 0xffffffff ;  /* 0xffffffff00007836 */ /* 0x000fe40000000000 */
[C---:B------:R-:W-:Y:S01]  /*20d0*/  ISETP.NE.AND P1, PT, R3.reuse, 0x8, PT ;  /* 0x000000080300780c */ /* 0x040fe20003f25270 */
[----:B------:R-:W-:Y:S02]  /*20e0*/  USEL UR4, URZ, 0x1, UP0 ;  /* 0x000000013f047887 */ /* 0x000fe40008000000 */
[----:B------:R-:W-:Y:S01]  /*20f0*/  USEL UR10, UR10, URZ, UP0 ;  /* 0x0000003f0a0a7287 */ /* 0x000fe20008000000 */
[----:B------:R-:W-:-:S03]  /*2100*/  SEL R3, R3, RZ, P1 ;  /* 0x000000ff03037207 */ /* 0x000fc60000800000 */
[----:B------:R-:W-:Y:S01]  /*2110*/  LOP3.LUT R6, R6, UR4, RZ, 0x3c, !PT ;  /* 0x0000000406067c12 */ /* 0x000fe2000f8e3cff */
[----:B------:R-:W-:Y:S07]  /*2120*/  @P2 BRA `(.L_x_35) ;  /* 0xfffffffc000c2947 */ /* 0x000fee000383ffff */
.L_x_28:
[----:B------:R-:W1:Y:S02]  /*2130*/  LDC R0, c[0x0][0x28c] ;  /* 0x0000a300ff007b82 */ /* 0x000e640000000800 */
[----:B-1----:R-:W-:-:S13]  /*2140*/  ISETP.GE.AND P1, PT, R0, 0x1, PT ;  /* 0x000000010000780c */ /* 0x002fda0003f26270 */
[----:B------:R-:W-:Y:S05]  /*2150*/  @!P1 BRA `(.L_x_36) ;  /* 0x0000000000449947 */ /* 0x000fea0003800000 */
[----:B------:R-:W-:Y:S05]  /*2160*/  @!P0 BRA `(.L_x_37) ;  /* 0x0000000000048947 */ /* 0x000fea0003800000 */
[----:B------:R-:W-:Y:S01]  /*2170*/  BPT.TRAP 0x1 ;  /* 0x000000040000795c */ /* 0x000fe20000300000 */
.L_x_37:
[----:B------:R-:W-:Y:S01]  /*2180*/  ISETP.NE.AND P0, PT, R57, RZ, PT ;  /* 0x000000ff3900720c */ /* 0x000fe20003f05270 */
[----:B------:R-:W-:Y:S01]  /*2190*/  UISETP.LT.AND UP1, UPT, UR49, 0x1, UPT ;  /* 0x000000013100788c */ /* 0x000fe2000bf21270 */
[----:B------:R-:W-:-:S11]  /*21a0*/  IMAD.U32 R3, RZ, RZ, UR51 ;  /* 0x00000033ff037e24 */ /* 0x000fd6000f8e00ff */
[----:B------:R-:W-:-:S05]  /*21b0*/  VOTEU.ANY UP0, P0 ;  /* 0x00000000003f7886 */ /* 0x000fca0000000100 */
[----:B------:R-:W-:-:S04]  /*21c0*/  @UP0 USEL UR4, UR49, 0x1, UP1 ;  /* 0x0000000131040887 */ /* 0x000fc80008800000 */
[----:B------:R-:W-:-:S06]  /*21d0*/  @UP0 UIADD3 UR4, UR39, UR49, -UR4 ;  /* 0x0000003127040290 */ /* 0x000fcc000fffe804 */
[----:B------:R-:W-:-:S04]  /*21e0*/  IMAD.U32 R0, RZ, RZ, UR4 ;  /* 0x00000004ff007e24 */ /* 0x000fc8000f8e00ff */
[----:B------:R-:W-:-:S05]  /*21f0*/  @P0 IMAD.SHL.U32 R0, R0, 0x8, RZ ;  /* 0x0000000800000824 */ /* 0x000fca00078e00ff */
[----:B------:R-:W-:-:S04]  /*2200*/  @P0 LOP3.LUT R0, R0, 0x38, RZ, 0xc0, !PT ;  /* 0x0000003800000812 */ /* 0x000fc800078ec0ff */
[----:B------:R-:W-:-:S04]  /*2210*/  @P0 IADD3 R3, R3, 0x40, R0 ;  /* 0x0000004003030810 */ /* 0x000fc80007ffe000 */
[----:B------:R-:W-:-:S04]  /*2220*/  @P0 PRMT R3, R56, 0x654, R3 ;  /* 0x0000065438030816 */ /* 0x000fc80000000003 */
[----:B------:R1:W-:Y:S01]  /*2230*/  @P0 SYNCS.ARRIVE.TRANS64.RED.A1T0 RZ, [R3+URZ], RZ ;  /* 0x000000ff03ff09a7 */ /* 0x0003e2000810043f */
[----:B------:R-:W-:-:S13]  /*2240*/  ISETP.GT.U32.AND P0, PT, R22, 0x1, PT ;  /* 0x000000011600780c */ /* 0x000fda0003f04070 */
[----:B-1----:R-:W-:Y:S05]  /*2250*/  @P0 BRA `(.L_x_36) ;  /* 0x0000000000040947 */ /* 0x002fea0003800000 */
[----:B------:R-:W-:Y:S01]  /*2260*/  BPT.TRAP 0x1 ;  /* 0x000000040000795c */ /* 0x000fe20000300000 */
.L_x_36:
[----:B------:R-:W-:Y:S01]  /*2270*/  UIADD3 UR4, UR51, 0x200, URZ ;  /* 0x0000020033047890 */ /* 0x000fe2000fffe03f */
[----:B------:R-:W-:Y:S02]  /*2280*/  R2UR UR42, R23 ;  /* 0x00000000172a72ca */ /* 0x000fe400000e0000 */
[----:B------:R-:W-:Y:S01]  /*2290*/  R2UR UR41, R62 ;  /* 0x000000003e2972ca */ /* 0x000fe200000e0000 */
[----:B------:R-:W-:-:S06]  /*22a0*/  ULOP3.LUT UP0, URZ, UR4, 0x1bf, URZ, 0xc0, !UPT ;  /* 0x000001bf043f7892 */ /* 0x000fcc000f80c03f */
[----:B------:R-:W-:-:S04]  /*22b0*/  PLOP3.LUT P0, PT, PT, PT, UP0, 0x80, 0x0 ;  /* 0x000000000000781c */ /* 0x000fc80003f0f008 */
[----:B------:R-:W-:Y:S02]  /*22c0*/  USHF.L.U32 UR42, UR42, 0x7, URZ ;  /* 0x000000072a2a7899 */ /* 0x000fe4000800063f */
[----:B------:R-:W-:-:S07]  /*22d0*/  USHF.L.U32 UR41, UR41, 0x6, URZ ;  /* 0x0000000629297899 */ /* 0x000fce000800063f */
[----:B------:R-:W-:Y:S05]  /*22e0*/  @!P0 BRA `(.L_x_38) ;  /* 0x00000000007c8947 */ /* 0x000fea0003800000 */
        /* <DEDUP_REMOVED lines=16> */
.L_x_39:
[----:B------:R1:W2:Y:S01]  /*23f0*/  LDC.64 R14, c[0x4][R23] ;  /* 0x01000000170e7b82 */ /* 0x0002a20000000a00 */
[----:B------:R-:W-:Y:S01]  /*2400*/  ULDC.64 UR4, c[0x4][0x80] ;  /* 0x0100200000047ab9 */ /* 0x000fe20000000a00 */
[----:B------:R-:W-:Y:S01]  /*2410*/  ULDC.64 UR6, c[0x4][0x10] ;  /* 0x0100040000067ab9 */ /* 0x000fe20000000a00 */
[----:B------:R-:W-:Y:S02]  /*2420*/  IMAD.U32 R4, RZ, RZ, UR4 ;  /* 0x00000004ff047e24 */ /* 0x000fe4000f8e00ff */
        /* <DEDUP_REMOVED lines=10> */
[----:B--2---:R-:W-:Y:S05]  /*24d0*/  CALL.ABS.NOINC R14 ;  /* 0x000000000e007343 */ /* 0x004fea0003c00000 */
.L_x_38:
[----:B------:R-:W-:Y:S02]  /*24e0*/  ULDC.64 UR4, c[0x0][0x590] ;  /* 0x0001640000047ab9 */ /* 0x000fe40000000a00 */
[----:B------:R-:W-:Y:S02]  /*24f0*/  IMAD.U32 R69, RZ, RZ, UR4 ;  /* 0x00000004ff457e24 */ /* 0x000fe4000f8e00ff */
[----:B------:R-:W-:-:S03]  /*2500*/  IMAD.U32 R71, RZ, RZ, UR5 ;  /* 0x00000005ff477e24 */ /* 0x000fc6000f8e00ff */
[----:B------:R-:W-:-:S04]  /*2510*/  ISETP.NE.U32.AND P0, PT, R69, RZ, PT ;  /* 0x000000ff4500720c */ /* 0x000fc80003f05070 */
[----:B------:R-:W-:-:S13]  /*2520*/  ISETP.NE.AND.EX P0, PT, R71, RZ, PT, P0 ;  /* 0x000000ff4700720c */ /* 0x000fda0003f05300 */
[----:B------:R-:W-:Y:S05]  /*2530*/  @!P0 BRA `(.L_x_40) ;  /* 0x0000000000348947 */ /* 0x000fea0003800000 */
[----:B------:R-:W-:Y:S02]  /*2540*/  ULDC.64 UR4, c[0x0][0x588] ;  /* 0x0001620000047ab9 */ /* 0x000fe40000000a00 */
[----:B------:R-:W-:-:S04]  /*2550*/  ISETP.NE.U32.AND P1, PT, RZ, UR4, PT ;  /* 0x00000004ff007c0c */ /* 0x000fc8000bf25070 */
[----:B------:R-:W-:-:S13]  /*2560*/  ISETP.NE.AND.EX P1, PT, RZ, UR5, PT, P1 ;  /* 0x00000005ff007c0c */ /* 0x000fda000bf25310 */
[----:B------:R-:W-:Y:S05]  /*2570*/  @!P1 BRA `(.L_x_41) ;  /* 0x0000000000189947 */ /* 0x000fea0003800000 */
[----:B--2---:R-:W1:Y:S01]  /*2580*/  LDC.64 R4, c[0x0][0x588] ;  /* 0x00016200ff047b82 */ /* 0x004e620000000a00 */
[----:B------:R-:W-:-:S04]  /*2590*/  IMAD R3, R69, UR43, RZ ;  /* 0x0000002b45037c24 */ /* 0x000fc8000f8e02ff */
[----:B-1----:R-:W-:-:S05]  /*25a0*/  IMAD.WIDE R4, R3, 0x4, R4 ;  /* 0x0000000403047825 */ /* 0x002fca00078e0204 */
[----:B-----5:R1:W5:Y:S01]  /*25b0*/  LDG.E R59, desc[UR54][R4.64] ;  /* 0x00000036043b7981 */ /* 0x020362000c1e1900 */
[----:B------:R-:W-:Y:S01]  /*25c0*/  IMAD.MOV.U32 R58, RZ, RZ, 0x1 ;  /* 0x00000001ff3a7424 */ /* 0x000fe200078e00ff */
[----:B------:R-:W-:Y:S06]  /*25d0*/  BRA `(.L_x_40) ;  /* 0x00000000000c7947 */ /* 0x000fec0003800000 */
.L_x_41:
[----:B------:R-:W-:Y:S01]  /*25e0*/  ULDC UR4, c[0x0][0x580] ;  /* 0x0001600000047ab9 */ /* 0x000fe20000000800 */
[----:B------:R-:W-:Y:S02]  /*25f0*/  IMAD.MOV.U32 R58, RZ, RZ, 0x1 ;  /* 0x00000001ff3a7424 */ /* 0x000fe400078e00ff */
[----:B-----5:R-:W-:-:S07]  /*2600*/  IMAD.U32 R59, RZ, RZ, UR4 ;  /* 0x00000004ff3b7e24 */ /* 0x020fce000f8e00ff */
.L_x_40:
[----:B-12---:R-:W1:Y:S02]  /*2610*/  LDC.64 R4, c[0x0][0x5b0] ;  /* 0x00016c00ff047b82 */ /* 0x006e640000000a00 */
[----:B-1----:R-:W-:-:S04]  /*2620*/  ISETP.NE.U32.AND P1, PT, R4, RZ, PT ;  /* 0x000000ff0400720c */ /* 0x002fc80003f25070 */
[----:B------:R-:W-:-:S13]  /*2630*/  ISETP.NE.AND.EX P1, PT, R5, RZ, PT, P1 ;  /* 0x000000ff0500720c */ /* 0x000fda0003f25310 */
[----:B------:R-:W-:Y:S05]  /*2640*/  @!P1 BRA `(.L_x_42) ;  /* 0x00000000002c9947 */ /* 0x000fea0003800000 */
[----:B------:R-:W-:Y:S02]  /*2650*/  ULDC.64 UR4, c[0x0][0x5a8] ;  /* 0x00016a0000047ab9 */ /* 0x000fe40000000a00 */
[----:B------:R-:W-:-:S04]  /*2660*/  ISETP.NE.U32.AND P1, PT, RZ, UR4, PT ;  /* 0x00000004ff007c0c */ /* 0x000fc8000bf25070 */
[----:B------:R-:W-:-:S13]  /*2670*/  ISETP.NE.AND.EX P1, PT, RZ, UR5, PT, P1 ;  /* 0x00000005ff007c0c */ /* 0x000fda000bf25310 */
[----:B------:R-:W-:Y:S05]  /*2680*/  @!P1 BRA `(.L_x_43) ;  /* 0x0000000000149947 */ /* 0x000fea0003800000 */
[----:B---3-5:R-:W1:Y:S01]  /*2690*/  LDC.64 R60, c[0x0][0x5a8] ;  /* 0x00016a00ff3c7b82 */ /* 0x028e620000000a00 */
[----:B------:R-:W-:-:S04]  /*26a0*/  IMAD R3, R4, UR43, RZ ;  /* 0x0000002b04037c24 */ /* 0x000fc8000f8e02ff */
[----:B-1----:R-:W-:-:S06]  /*26b0*/  IMAD.WIDE R60, R3, 0x4, R60 ;  /* 0x00000004033c7825 */ /* 0x002fcc00078e023c */
[----:B------:R1:W5:Y:S01]  /*26c0*/  LDG.E R60, desc[UR54][R60.64] ;  /* 0x000000363c3c7981 */ /* 0x000362000c1e1900 */
[----:B------:R-:W-:Y:S05]  /*26d0*/  BRA `(.L_x_42) ;  /* 0x0000000000087947 */ /* 0x000fea0003800000 */
.L_x_43:
[----:B------:R-:W-:Y:S02]  /*26e0*/  ULDC UR4, c[0x0][0x5a0] ;  /* 0x0001680000047ab9 */ /* 0x000fe40000000800 */
[----:B-----5:R-:W-:-:S07]  /*26f0*/  IMAD.U32 R60, RZ, RZ, UR4 ;  /* 0x00000004ff3c7e24 */ /* 0x020fce000f8e00ff */
.L_x_42:
[----:B------:R-:W-:Y:S01]  /*2700*/  ULDC.64 UR4, c[0x0][0x588] ;  /* 0x0001620000047ab9 */ /* 0x000fe20000000a00 */
[----:B------:R-:W-:Y:S01]  /*2710*/  ISETP.NE.U32.AND P1, PT, R69, RZ, PT ;  /* 0x000000ff4500720c */ /* 0x000fe20003f25070 */
[----:B------:R-:W-:Y:S02]  /*2720*/  UISETP.NE.U32.AND UP0, UPT, UR4, URZ, UPT ;  /* 0x0000003f0400728c */ /* 0x000fe4000bf05070 */
[----:B------:R-:W-:Y:S01]  /*2730*/  ISETP.NE.U32.AND P3, PT, RZ, UR4, PT ;  /* 0x00000004ff007c0c */ /* 0x000fe2000bf65070 */
[----:B------:R-:W-:Y:S01]  /*2740*/  IMAD.MOV.U32 R3, RZ, RZ, 0x1 ;  /* 0x00000001ff037424 */ /* 0x000fe200078e00ff */
[----:B------:R-:W-:Y:S01]  /*2750*/  ISETP.NE.AND.EX P4, PT, R71, RZ, PT, P1 ;  /* 0x000000ff4700720c */ /* 0x000fe20003f85310 */
[----:B------:R-:W-:Y:S02]  /*2760*/  UISETP.NE.AND.EX UP0, UPT, UR5, URZ, UPT, UP0 ;  /* 0x0000003f0500728c */ /* 0x000fe4000bf05300 */
[----:B------:R-:W-:Y:S01]  /*2770*/  ISETP.NE.AND.EX P3, PT, RZ, UR5, PT, P3 ;  /* 0x00000005ff007c0c */ /* 0x000fe2000bf65330 */
[----:B------:R-:W-:-:S03]  /*2780*/  IMAD.MOV.U32 R0, RZ, RZ, 0x1 ;  /* 0x00000001ff007424 */ /* 0x000fc600078e00ff */
[----:B------:R-:W-:-:S04]  /*2790*/  PLOP3.LUT P2, PT, PT, PT, UP0, 0x80, 0x0 ;  /* 0x000000000000781c */ /* 0x000fc80003f4f008 */
[----:B------:R-:W-:-:S05]  /*27a0*/  PLOP3.LUT P2, PT, P2, PT, PT, 0x8, 0x0 ;  /* 0x000000000000781c */ /* 0x000fca000174e170 */
[----:B------:R-:W-:Y:S08]  /*27b0*/  @P3 BRA P4, `(.L_x_44) ;  /* 0x0000000000283947 */ /* 0x000ff00002000000 */
[----:B------:R-:W-:Y:S04]  /*27c0*/  BSSY B0, `(.L_x_45) ;  /* 0x0000008000007945 */ /* 0x000fe80003800000 */
[----:B------:R-:W-:Y:S05]  /*27d0*/  @!P0 BRA `(.L_x_46) ;  /* 0x0000000000148947 */ /* 0x000fea0003800000 */
[----:B------:R-:W-:Y:S02]  /*27e0*/  LOP3.LUT P4, RZ, R58, 0xff, RZ, 0xc0, !PT ;  /* 0x000000ff3aff7812 */ /* 0x000fe4000788c0ff */
[----:B------:R-:W-:-:S11]  /*27f0*/  PLOP3.LUT P3, PT, P2, PT, PT, 0x80, 0x0 ;  /* 0x000000000000781c */ /* 0x000fd6000176f070 */
[----:B------:R-:W-:Y:S05]  /*2800*/  @!P4 BRA `(.L_x_47) ;  /* 0x00000000000cc947 */ /* 0x000fea0003800000 */
[----:B-----5:R-:W-:Y:S01]  /*2810*/  FSETP.EQ.AND P3, PT, R59, RZ, PT ;  /* 0x000000ff3b00720b */ /* 0x020fe20003f62000 */
[----:B------:R-:W-:-:S12]  /*2820*/  BRA `(.L_x_47) ;  /* 0x0000000000047947 */ /* 0x000fd80003800000 */
.L_x_46:
[----:B-----5:R-:W-:-:S13]  /*2830*/  FSETP.EQ.AND P3, PT, R59, RZ, PT ;  /* 0x000000ff3b00720b */ /* 0x020fda0003f62000 */
.L_x_47:
[----:B------:R-:W-:Y:S05]  /*2840*/  BSYNC B0 ;  /* 0x0000000000007941 */ /* 0x000fea0003800000 */
.L_x_45:
[----:B------:R-:W-:-:S07]  /*2850*/  SEL R3, RZ, 0x1, P3 ;  /* 0x00000001ff037807 */ /* 0x000fce0001800000 */
.L_x_44:
[----:B------:R-:W-:Y:S04]  /*2860*/  BSSY B0, `(.L_x_48) ;  /* 0x0000007000007945 */ /* 0x000fe80003800000 */
[----:B------:R-:W-:Y:S05]  /*2870*/  @!P0 BRA `(.L_x_49) ;  /* 0x0000000000108947 */ /* 0x000fea0003800000 */
[----:B------:R-:W-:-:S13]  /*2880*/  LOP3.LUT P0, RZ, R58, 0xff, RZ, 0xc0, !PT ;  /* 0x000000ff3aff7812 */ /* 0x000fda000780c0ff */
[----:B------:R-:W-:Y:S05]  /*2890*/  @!P0 BRA `(.L_x_50) ;  /* 0x00000000000c8947 */ /* 0x000fea0003800000 */
[----:B-----5:R-:W-:Y:S01]  /*28a0*/  FSETP.EQ.AND P2, PT, R59, RZ, PT ;  /* 0x000000ff3b00720b */ /* 0x020fe20003f42000 */
[----:B------:R-:W-:-:S12]  /*28b0*/  BRA `(.L_x_50) ;  /* 0x0000000000047947 */ /* 0x000fd80003800000 */
.L_x_49:
[----:B-----5:R-:W-:-:S13]  /*28c0*/  FSETP.EQ.AND P2, PT, R59, RZ, PT ;  /* 0x000000ff3b00720b */ /* 0x020fda0003f42000 */
.L_x_50:
[----:B------:R-:W-:Y:S05]  /*28d0*/  BSYNC B0 ;  /* 0x0000000000007941 */ /* 0x000fea0003800000 */
.L_x_48:
[----:B------:R-:W-:Y:S01]  /*28e0*/  PRMT R3, R3, 0x9910, RZ ;  /* 0x0000991003037816 */ /* 0x000fe200000000ff */
[----:B------:R-:W-:Y:S01]  /*28f0*/  ULOP3.LUT UR4, UR48, 0x1, URZ, 0x3c, !UPT ;  /* 0x0000000130047892 */ /* 0x000fe2000f8e3c3f */
[----:B------:R-:W-:Y:S01]  /*2900*/  BSSY B0, `(.L_x_51) ;  /* 0x0000031000007945 */ /* 0x000fe20003800000 */
[----:B------:R-:W-:Y:S01]  /*2910*/  IMAD.U32 R12, RZ, RZ, UR47 ;  /* 0x0000002fff0c7e24 */ /* 0x000fe2000f8e00ff */
[----:B------:R-:W-:Y:S02]  /*2920*/  ISETP.NE.AND P0, PT, R3, RZ, PT ;  /* 0x000000ff0300720c */ /* 0x000fe40003f05270 */
[----:B------:R-:W-:Y:S02]  /*2930*/  CS2R R6, SRZ ;  /* 0x0000000000067805 */ /* 0x000fe4000001ff00 */
[----:B------:R-:W-:Y:S01]  /*2940*/  CS2R R4, SRZ ;  /* 0x0000000000047805 */ /* 0x000fe2000001ff00 */
[----:B------:R-:W-:Y:S01]  /*2950*/  IMAD.U32 R3, RZ, RZ, UR4 ;  /* 0x00000004ff037e24 */ /* 0x000fe2000f8e00ff */
[----:B------:R-:W-:-:S02]  /*2960*/  CS2R R10, SRZ ;  /* 0x00000000000a7805 */ /* 0x000fc4000001ff00 */
[----:B------:R-:W-:-:S05]  /*2970*/  CS2R R8, SRZ ;  /* 0x0000000000087805 */ /* 0x000fca000001ff00 */
[----:B------:R-:W-:Y:S05]  /*2980*/  @!P0 BRA `(.L_x_52) ;  /* 0x0000000000a08947 */ /* 0x000fea0003800000 */
[----:B------:R-:W-:-:S13]  /*2990*/  ISETP.NE.AND P3, PT, R67, 0x3, PT ;  /* 0x000000034300780c */ /* 0x000fda0003f65270 */
[----:B------:R-:W-:Y:S05]  /*29a0*/  @!P3 BRA `(.L_x_53) ;  /* 0x000000000004b947 */ /* 0x000fea0003800000 */
[----:B------:R-:W-:Y:S01]  /*29b0*/  BPT.TRAP 0x1 ;  /* 0x000000040000795c */ /* 0x000fe20000300000 */
.L_x_53:
[----:B------:R-:W-:Y:S01]  /*29c0*/  IMAD.U32 R5, RZ, RZ, UR47 ;  /* 0x0000002fff057e24 */ /* 0x000fe2000f8e00ff */
[----:B------:R-:W-:Y:S02]  /*29d0*/  SHF.L.U32 R4, R3, 0x1f, RZ ;  /* 0x0000001f03047819 */ /* 0x000fe400000006ff */
[----:B------:R-:W-:Y:S02]  /*29e0*/  CS2R R6, SRZ ;  /* 0x0000000000067805 */ /* 0x000fe4000001ff00 */
[----:B------:R-:W-:-:S04]  /*29f0*/  LEA R5, R5, UR51, 0x3 ;  /* 0x0000003305057c11 */ /* 0x000fc8000f8e18ff */
[----:B------:R-:W2:Y:S02]  /*2a00*/  SYNCS.PHASECHK.TRANS64.TRYWAIT P3, [R5+URZ+0x80], R4 ;  /* 0x00008004050075a7 */ /* 0x000ea4000806017f */
[----:B--2---:R-:W-:Y:S05]  /*2a10*/  @!P3 BRA `(.L_x_54) ;  /* 0x0000004000fcb947 */ /* 0x004fea0003800000 */
.L_x_140:
[----:B--2---:R-:W-:Y:S02]  /*2a20*/  CS2R R4, SRZ ;  /* 0x0000000000047805 */ /* 0x004fe4000001ff00 */
[----:B------:R-:W-:Y:S02]  /*2a30*/  CS2R R10, SRZ ;  /* 0x00000000000a7805 */ /* 0x000fe4000001ff00 */
[----:B------:R-:W-:Y:S01]  /*2a40*/  CS2R R8, SRZ ;  /* 0x0000000000087805 */ /* 0x000fe2000001ff00 */
[----:B------:R-:W-:Y:S06]  /*2a50*/  @P2 BRA `(.L_x_55) ;  /* 0x0000000000542947 */ /* 0x000fec0003800000 */
[C---:B------:R-:W-:Y:S01]  /*2a60*/  IMAD.SHL.U32 R4, R18.reuse, 0x10, RZ ;  /* 0x0000001012047824 */ /* 0x040fe200078e00ff */
[----:B------:R-:W-:Y:S01]  /*2a70*/  SHF.R.U32.HI R7, RZ, 0x1, R18 ;  /* 0x00000001ff077819 */ /* 0x000fe20000011612 */
[C---:B------:R-:W-:Y:S01]  /*2a80*/  IMAD.SHL.U32 R5, R18.reuse, 0x20, RZ ;  /* 0x0000002012057824 */ /* 0x040fe200078e00ff */
[C---:B------:R-:W-:Y:S01]  /*2a90*/  LOP3.LUT P3, RZ, R18.reuse, 0x4, RZ, 0xc0, !PT ;  /* 0x0000000412ff7812 */ /* 0x040fe2000786c0ff */
[----:B------:R-:W-:Y:S01]  /*2aa0*/  IMAD.SHL.U32 R9, R18, 0x4, RZ ;  /* 0x0000000412097824 */ /* 0x000fe200078e00ff */
[----:B------:R-:W-:Y:S01]  /*2ab0*/  LOP3.LUT R4, R4, 0xe00, RZ, 0xc0, !PT ;  /* 0x00000e0004047812 */ /* 0x000fe200078ec0ff */
[----:B------:R-:W-:Y:S05]  /*2ac0*/  WARPSYNC.ALL ;  /* 0x0000000000007948 */ /* 0x000fea0003800000 */
[----:B------:R-:W-:-:S02]  /*2ad0*/  LOP3.LUT R6, R5, 0xc0, RZ, 0xc0, !PT ;  /* 0x000000c005067812 */ /* 0x000fc400078ec0ff */
[----:B------:R-:W-:Y:S02]  /*2ae0*/  LOP3.LUT R4, R4, 0x20, R5, 0xf8, !PT ;  /* 0x0000002004047812 */ /* 0x000fe400078ef805 */
[----:B------:R-:W-:Y:S02]  /*2af0*/  LOP3.LUT R6, R6, 0x8, R7, 0xf8, !PT ;  /* 0x0000000806067812 */ /* 0x000fe400078ef807 */
[----:B------:R-:W-:Y:S01]  /*2b00*/  LOP3.LUT R4, R4, 0x100, R5, 0xf8, !PT ;  /* 0x0000010004047812 */ /* 0x000fe200078ef805 */
[----:B------:R-:W-:Y:S01]  /*2b10*/  IMAD.U32 R5, RZ, RZ, UR47 ;  /* 0x0000002fff057e24 */ /* 0x000fe2000f8e00ff */
[----:B------:R-:W-:-:S04]  /*2b20*/  LOP3.LUT R9, R6, 0x18, R9, 0x78, !PT ;  /* 0x0000001806097812 */ /* 0x000fc800078e7809 */
[----:B------:R-:W-:-:S05]  /*2b30*/  LOP3.LUT R4, R4, R9, RZ, 0xfc, !PT ;  /* 0x0000000904047212 */ /* 0x000fca00078efcff */
[----:B------:R-:W-:-:S05]  /*2b40*/  IMAD R4, R5, 0x1000, R4 ;  /* 0x0000100005047824 */ /* 0x000fca00078e0204 */
[----:B------:R-:W-:-:S05]  /*2b50*/  LEA R8, R4, UR51, 0x1 ;  /* 0x0000003304087c11 */ /* 0x000fca000f8e08ff */
[C---:B------:R-:W-:Y:S02]  /*2b60*/  VIADD R5, R8.reuse, 0x200 ;  /* 0x0000020008057836 */ /* 0x040fe40000000000 */
[----:B------:R-:W-:Y:S02]  /*2b70*/  VIADD R4, R8, 0x220 ;  /* 0x0000022008047836 */ /* 0x000fe40000000000 */
[----:B------:R-:W-:Y:S01]  /*2b80*/  @P3 VIADD R4, R5, 0xffffffe0 ;  /* 0xffffffe005043836 */ /* 0x000fe20000000000 */
[----:B------:R-:W2:Y:S05]  /*2b90*/  LDSM.16.M88.4 R8, [R8+0x200] ;  /* 0x000200000808783b */ /* 0x000eaa0000000200 */
[----:B------:R-:W4:Y:S02]  /*2ba0*/  LDSM.16.M88.4 R4, [R4] ;  /* 0x000000000404783b */ /* 0x000f240000000200 */
.L_x_55:
[----:B------:R-:W-:-:S04]  /*2bb0*/  UIADD3 UR4, UR47, 0x1, URZ ;  /* 0x000000012f047890 */ /* 0x000fc8000fffe03f */
[----:B------:R-:W-:-:S04]  /*2bc0*/  UISETP.NE.AND UP0, UPT, UR4, 0x3, UPT ;  /* 0x000000030400788c */ /* 0x000fc8000bf05270 */
[----:B------:R-:W-:Y:S02]  /*2bd0*/  USEL UR5, URZ, 0x1, UP0 ;  /* 0x000000013f057887 */ /* 0x000fe40008000000 */
[----:B------:R-:W-:-:S04]  /*2be0*/  USEL UR4, UR4, URZ, UP0 ;  /* 0x0000003f04047287 */ /* 0x000fc80008000000 */
[----:B------:R-:W-:Y:S02]  /*2bf0*/  LOP3.LUT R3, R3, UR5, RZ, 0x3c, !PT ;  /* 0x0000000503037c12 */ /* 0x000fe4000f8e3cff */
[----:B------:R-:W-:-:S07]  /*2c00*/  IMAD.U32 R12, RZ, RZ, UR4 ;  /* 0x00000004ff0c7e24 */ /* 0x000fce000f8e00ff */
.L_x_52:
[----:B------:R-:W-:Y:S05]  /*2c10*/  BSYNC B0 ;  /* 0x0000000000007941 */ /* 0x000fea0003800000 */
.L_x_51:
[C---:B------:R-:W-:Y:S01]  /*2c20*/  IMAD.SHL.U32 R70, R18.reuse, 0x20, RZ ;  /* 0x0000002012467824 */ /* 0x040fe200078e00ff */
[----:B------:R-:W-:Y:S01]  /*2c30*/  SHF.R.U32.HI R20, RZ, 0x1, R18 ;  /* 0x00000001ff147819 */ /* 0x000fe20000011612 */
[C---:B------:R-:W-:Y:S01]  /*2c40*/  IMAD.SHL.U32 R13, R18.reuse, 0x10, RZ ;  /* 0x00000010120d7824 */ /* 0x040fe200078e00ff */
[----:B--2---:R-:W-:Y:S01]  /*2c50*/  LOP3.LUT R62, R9, 0xffff0000, RZ, 0xc0, !PT ;  /* 0xffff0000093e7812 */ /* 0x004fe200078ec0ff */
[----:B------:R-:W-:Y:S01]  /*2c60*/  IMAD.SHL.U32 R72, R18, 0x4, RZ ;  /* 0x0000000412487824 */ /* 0x000fe200078e00ff */
[----:B------:R-:W-:Y:S01]  /*2c70*/  LOP3.LUT R15, R70, 0xc0, RZ, 0xc0, !PT ;  /* 0x000000c0460f7812 */ /* 0x000fe200078ec0ff */
[----:B------:R-:W-:Y:S01]  /*2c80*/  IMAD.U32 R14, R8, 0x10000, RZ ;  /* 0x00010000080e7824 */ /* 0x000fe200078e00ff */
[----:B------:R-:W-:Y:S01]  /*2c90*/  LOP3.LUT R13, R13, 0xe00, RZ, 0xc0, !PT ;  /* 0x00000e000d0d7812 */ /* 0x000fe200078ec0ff */
[----:B------:R-:W-:Y:S01]  /*2ca0*/  IMAD.U32 R64, R10, 0x10000, RZ ;  /* 0x000100000a407824 */ /* 0x000fe200078e00ff */
[----:B------:R-:W-:Y:S01]  /*2cb0*/  LOP3.LUT R15, R15, 0x8, R20, 0xf8, !PT ;  /* 0x000000080f0f7812 */ /* 0x000fe200078ef814 */
[----:B------:R-:W-:Y:S01]  /*2cc0*/  IMAD.U32 R20, R9, 0x10000, RZ ;  /* 0x0001000009147824 */ /* 0x000fe200078e00ff */
[----:B------:R-:W-:Y:S01]  /*2cd0*/  LOP3.LUT R13, R13, 0x20, R70, 0xf8, !PT ;  /* 0x000000200d0d7812 */ /* 0x000fe200078ef846 */
[----:B-----5:R-:W-:Y:S01]  /*2ce0*/  FMUL R62, R59, R62 ;  /* 0x0000003e3b3e7220 */ /* 0x020fe20000400000 */
[----:B------:R-:W-:Y:S01]  /*2cf0*/  LOP3.LUT R86, R15, 0x18, R72, 0x78, !PT ;  /* 0x000000180f567812 */ /* 0x000fe200078e7848 */
[----:B------:R-:W-:Y:S01]  /*2d00*/  FMUL R21, R59, R20 ;  /* 0x000000143b157220 */ /* 0x000fe20000400000 */
[----:B------:R-:W-:Y:S01]  /*2d10*/  LOP3.LUT R13, R13, 0x100, R70, 0xf8, !PT ;  /* 0x000001000d0d7812 */ /* 0x000fe200078ef846 */
[C---:B----4-:R-:W-:Y:S01]  /*2d20*/  IMAD.U32 R70, R4.reuse, 0x10000, RZ ;  /* 0x0001000004467824 */ /* 0x050fe200078e00ff */
[----:B------:R-:W-:Y:S01]  /*2d30*/  LOP3.LUT R72, R4, 0xffff0000, RZ, 0xc0, !PT ;  /* 0xffff000004487812 */ /* 0x000fe200078ec0ff */
[C---:B------:R-:W-:Y:S01]  /*2d40*/  FMUL R15, R59.reuse, R14 ;  /* 0x0000000e3b0f7220 */ /* 0x040fe20000400000 */
[----:B------:R-:W-:Y:S01]  /*2d50*/  LOP3.LUT R4, R18, 0xff, RZ, 0xc0, !PT ;  /* 0x000000ff12047812 */ /* 0x000fe200078ec0ff */
[----:B------:R-:W-:Y:S01]  /*2d60*/  FMUL R23, R59, R64 ;  /* 0x000000403b177220 */ /* 0x000fe20000400000 */
[----:B------:R-:W-:Y:S01]  /*2d70*/  LOP3.LUT R8, R8, 0xffff0000, RZ, 0xc0, !PT ;  /* 0xffff000008087812 */ /* 0x000fe200078ec0ff */
[----:B------:R-:W-:Y:S01]  /*2d80*/  IMAD.U32 R74, R5, 0x10000, RZ ;  /* 0x00010000054a7824 */ /* 0x000fe200078e00ff */
[----:B------:R-:W-:Y:S01]  /*2d90*/  LOP3.LUT R10, R10, 0xffff0000, RZ, 0xc0, !PT ;  /* 0xffff00000a0a7812 */ /* 0x000fe200078ec0ff */
[----:B------:R-:W-:Y:S01]  /*2da0*/  VIADD R4, R4, 0x1f ;  /* 0x0000001f04047836 */ /* 0x000fe20000000000 */
[----:B------:R-:W-:Y:S01]  /*2db0*/  LOP3.LUT R73, R13, R86, RZ, 0xfc, !PT ;  /* 0x000000560d497212 */ /* 0x000fe200078efcff */
[----:B------:R-:W-:Y:S01]  /*2dc0*/  FMUL R86, R59, R8 ;  /* 0x000000083b567220 */ /* 0x000fe20000400000 */
[----:B------:R-:W-:Y:S01]  /*2dd0*/  LOP3.LUT R76, R5, 0xffff0000, RZ, 0xc0, !PT ;  /* 0xffff0000054c7812 */ /* 0x000fe200078ec0ff */
[----:B------:R-:W-:Y:S01]  /*2de0*/  FMUL R20, R59, R10 ;  /* 0x0000000a3b147220 */ /* 0x000fe20000400000 */
[C---:B------:R-:W-:Y:S01]  /*2df0*/  IMAD.U32 R78, R6.reuse, 0x10000, RZ ;  /* 0x00010000064e7824 */ /* 0x040fe200078e00ff */
[----:B------:R-:W-:Y:S01]  /*2e00*/  LOP3.LUT R80, R6, 0xffff0000, RZ, 0xc0, !PT ;  /* 0xffff000006507812 */ /* 0x000fe200078ec0ff */
[----:B------:R-:W-:Y:S01]  /*2e10*/  FFMA R5, R60, R26, R21 ;  /* 0x0000001a3c057223 */ /* 0x000fe20000000015 */
[----:B------:R-:W-:Y:S01]  /*2e20*/  ISETP.GT.U32.AND P3, PT, R4, 0x3e, PT ;  /* 0x0000003e0400780c */ /* 0x000fe20003f64070 */
[C---:B------:R-:W-:Y:S01]  /*2e30*/  FFMA R6, R60.reuse, R27, R62 ;  /* 0x0000001b3c067223 */ /* 0x040fe2000000003e */
[C---:B------:R-:W-:Y:S01]  /*2e40*/  FFMA R4, R60.reuse, R24, R15 ;  /* 0x000000183c047223 */ /* 0x040fe2000000000f */
[C---:B------:R-:W-:Y:S01]  /*2e50*/  FFMA R25, R60.reuse, R25, R86 ;  /* 0x000000193c197223 */ /* 0x040fe20000000056 */
[C---:B------:R-:W-:Y:S01]  /*2e60*/  FFMA R28, R60.reuse, R28, R23 ;  /* 0x0000001c3c1c7223 */ /* 0x040fe20000000017 */
[----:B------:R-:W-:Y:S01]  /*2e70*/  FFMA R29, R60, R29, R20 ;  /* 0x0000001d3c1d7223 */ /* 0x000fe20000000014 */
[C---:B------:R-:W-:Y:S01]  /*2e80*/  LOP3.LUT R68, R11.reuse, 0xffff0000, RZ, 0xc0, !PT ;  /* 0xffff00000b447812 */ /* 0x040fe200078ec0ff */
[----:B------:R-:W-:Y:S01]  /*2e90*/  IMAD.U32 R66, R11, 0x10000, RZ ;  /* 0x000100000b427824 */ /* 0x000fe200078e00ff */
[C---:B------:R-:W-:Y:S01]  /*2ea0*/  LOP3.LUT R84, R7.reuse, 0xffff0000, RZ, 0xc0, !PT ;  /* 0xffff000007547812 */ /* 0x040fe200078ec0ff */
[----:B------:R-:W-:Y:S01]  /*2eb0*/  IMAD.U32 R82, R7, 0x10000, RZ ;  /* 0x0001000007527824 */ /* 0x000fe200078e00ff */
[----:B------:R-:W-:Y:S01]  /*2ec0*/  F2FP.BF16.F32.PACK_AB R5, R6, R5 ;  /* 0x000000050605723e */ /* 0x000fe200000010ff */
[----:B------:R-:W-:Y:S01]  /*2ed0*/  IMAD.U32 R24, RZ, RZ, UR47 ;  /* 0x0000002fff187e24 */ /* 0x000fe2000f8e00ff */
[----:B------:R-:W-:Y:S01]  /*2ee0*/  F2FP.BF16.F32.PACK_AB R4, R25, R4 ;  /* 0x000000041904723e */ /* 0x000fe200000010ff */
[----:B-1-3--:R-:W-:Y:S01]  /*2ef0*/  FMUL R61, R59, R66 ;  /* 0x000000423b3d7220 */ /* 0x00afe20000400000 */
[----:B------:R-:W-:Y:S01]  /*2f00*/  F2FP.BF16.F32.PACK_AB R6, R29, R28 ;  /* 0x0000001c1d06723e */ /* 0x000fe200000010ff */
[C---:B------:R-:W-:Y:S01]  /*2f10*/  FMUL R68, R59.reuse, R68 ;  /* 0x000000443b447220 */ /* 0x040fe20000400000 */
[C---:B------:R-:W-:Y:S01]  /*2f20*/  FMUL R25, R59.reuse, R74 ;  /* 0x0000004a3b197220 */ /* 0x040fe20000400000 */
[C---:B------:R-:W-:Y:S01]  /*2f30*/  FMUL R76, R59.reuse, R76 ;  /* 0x0000004c3b4c7220 */ /* 0x040fe20000400000 */
[C---:B------:R-:W-:Y:S01]  /*2f40*/  FMUL R29, R59.reuse, R82 ;  /* 0x000000523b1d7220 */ /* 0x040fe20000400000 */
[C---:B------:R-:W-:Y:S01]  /*2f50*/  FMUL R84, R59.reuse, R84 ;  /* 0x000000543b547220 */ /* 0x040fe20000400000 */
[C---:B------:R-:W-:Y:S01]  /*2f60*/  FMUL R63, R59.reuse, R70 ;  /* 0x000000463b3f7220 */ /* 0x040fe20000400000 */
[----:B------:R-:W-:Y:S01]  /*2f70*/  FMUL R72, R59, R72 ;  /* 0x000000483b487220 */ /* 0x000fe20000400000 */
[----:B------:R-:W-:-:S02]  /*2f80*/  IMAD.MOV.U32 R13, RZ, RZ, 0x20 ;  /* 0x00000020ff0d7424 */ /* 0x000fc400078e00ff */
[C---:B------:R-:W-:Y:S01]  /*2f90*/  FMUL R27, R59.reuse, R78 ;  /* 0x0000004e3b1b7220 */ /* 0x040fe20000400000 */
[----:B------:R-:W-:Y:S01]  /*2fa0*/  FMUL R80, R59, R80 ;  /* 0x000000503b507220 */ /* 0x000fe20000400000 */
[----:B------:R-:W-:Y:S01]  /*2fb0*/  IMAD R24, R24, 0x1000, R73 ;  /* 0x0000100018187824 */ /* 0x000fe200078e0249 */
[----:B------:R-:W-:Y:S01]  /*2fc0*/  LOP3.LUT P4, RZ, R18, 0x4, RZ, 0xc0, !PT ;  /* 0x0000000412ff7812 */ /* 0x000fe2000788c0ff */
[C---:B------:R-:W-:Y:S01]  /*2fd0*/  FFMA R7, R60.reuse, R30, R61 ;  /* 0x0000001e3c077223 */ /* 0x040fe2000000003d */
        /* <DEDUP_REMOVED lines=8> */
[----:B------:R-:W-:Y:S01]  /*3060*/  FFMA R37, R60, R37, R80 ;  /* 0x000000253c257223 */ /* 0x000fe20000000050 */
[----:B------:R-:W-:Y:S01]  /*3070*/  SEL R13, R13, 0xffffffe0, !P4 ;  /* 0xffffffe00d0d7807 */ /* 0x000fe20006000000 */
[----:B------:R-:W-:Y:S05]  /*3080*/  WARPSYNC.ALL ;  /* 0x0000000000007948 */ /* 0x000fea0003800000 */
[----:B------:R-:W-:Y:S01]  /*3090*/  LEA R24, R24, UR51, 0x1 ;  /* 0x0000003318187c11 */ /* 0x000fe2000f8e08ff */
[----:B------:R-:W-:Y:S01]  /*30a0*/  BSSY B0, `(.L_x_56) ;  /* 0x0000017000007945 */ /* 0x000fe20003800000 */
[----:B------:R-:W-:-:S02]  /*30b0*/  F2FP.BF16.F32.PACK_AB R7, R8, R7 ;  /* 0x000000070807723e */ /* 0x000fc400000010ff */
[----:B------:R-:W-:Y:S02]  /*30c0*/  F2FP.BF16.F32.PACK_AB R9, R10, R9 ;  /* 0x000000090a09723e */ /* 0x000fe400000010ff */
[----:B------:R-:W-:Y:S01]  /*30d0*/  F2FP.BF16.F32.PACK_AB R11, R14, R11 ;  /* 0x0000000b0e0b723e */ /* 0x000fe200000010ff */
[----:B------:R1:W-:Y:S01]  /*30e0*/  STSM.16.M88.4 [R24+0x200], R4 ;  /* 0x0002000418007844 */ /* 0x0003e20000000200 */
[----:B------:R-:W-:Y:S02]  /*30f0*/  F2FP.BF16.F32.PACK_AB R8, R33, R32 ;  /* 0x000000202108723e */ /* 0x000fe400000010ff */
[----:B------:R-:W-:Y:S02]  /*3100*/  F2FP.BF16.F32.PACK_AB R10, R37, R36 ;  /* 0x00000024250a723e */ /* 0x000fe400000010ff */
[----:B------:R-:W-:-:S05]  /*3110*/  IADD3 R14, R13, 0x200, R24 ;  /* 0x000002000d0e7810 */ /* 0x000fca0007ffe018 */
[----:B------:R1:W-:Y:S01]  /*3120*/  STSM.16.M88.4 [R14], R8 ;  /* 0x000000080e007844 */ /* 0x0003e20000000200 */
[----:B------:R-:W-:Y:S01]  /*3130*/  @!PT LDS RZ, [RZ] ;  /* 0x00000000fffff984 */ /* 0x000fe20000000800 */
[----:B------:R-:W-:Y:S01]  /*3140*/  @!PT LDS RZ, [RZ] ;  /* 0x00000000fffff984 */ /* 0x000fe20000000800 */
[----:B------:R-:W-:Y:S01]  /*3150*/  @!PT LDS RZ, [RZ] ;  /* 0x00000000fffff984 */ /* 0x000fe20000000800 */
[----:B------:R-:W-:Y:S01]  /*3160*/  @!PT LDS RZ, [RZ] ;  /* 0x00000000fffff984 */ /* 0x000fe20000000800 */
[----:B------:R2:W-:Y:S06]  /*3170*/  MEMBAR.ALL.CTA ;  /* 0x0000000000007992 */ /* 0x0005ec0000008000 */
[----:B--2---:R-:W2:Y:S02]  /*3180*/  FENCE.VIEW.ASYNC.S ;  /* 0x00000000000073c6 */ /* 0x004ea40000000000 */
[----:B--2---:R-:W-:Y:S06]  /*3190*/  BAR.SYNC.DEFER_BLOCKING 0x1, 0x100 ;  /* 0x0044000000007b1d */ /* 0x004fec0000010000 */
[----:B------:R-:W-:Y:S05]  /*31a0*/  @P3 BRA `(.L_x_57) ;  /* 0x0000000000183947 */ /* 0x000fea0003800000 */
[----:B------:R-:W-:Y:S02]  /*31b0*/  ULEA UR40, UR47, UR51, 0xd ;  /* 0x000000332f287291 */ /* 0x000fe4000f8e683f */
[----:B------:R-:W-:Y:S02]  /*31c0*/  UIADD3 UR4, UP0, UR56, 0x4f0, URZ ;  /* 0x000004f038047890 */ /* 0x000fe4000ff1e03f */
[----:B------:R-:W-:Y:S02]  /*31d0*/  UIADD3 UR40, UR40, 0x200, URZ ;  /* 0x0000020028287890 */ /* 0x000fe4000fffe03f */
[----:B------:R-:W-:-:S09]  /*31e0*/  UIADD3.X UR5, URZ, UR57, URZ, UP0, !UPT ;  /* 0x000000393f057290 */ /* 0x000fd200087fe43f */
[----:B------:R2:W-:Y:S02]  /*31f0*/  UTMASTG.3D [UR40], [UR4] ;  /* 0x00000028040073b5 */ /* 0x0005e40008010000 */
[----:B--2---:R0:W-:Y:S02]  /*3200*/  UTMACMDFLUSH ;  /* 0x00000000000079b7 */ /* 0x0041e40000000000 */
.L_x_57:
[----:B------:R-:W-:Y:S05]  /*3210*/  BSYNC B0 ;  /* 0x0000000000007941 */ /* 0x000fea0003800000 */
.L_x_56:
[----:B------:R-:W-:Y:S01]  /*3220*/  UIADD3 UR4, UR47, 0x1, URZ ;  /* 0x000000012f047890 */ /* 0x000fe2000fffe03f */
[----:B------:R-:W-:Y:S01]  /*3230*/  BSSY B0, `(.L_x_58) ;  /* 0x0000008000007945 */ /* 0x000fe20003800000 */
[----:B------:R-:W-:Y:S02]  /*3240*/  UIADD3 UR8, UR49, UR39, URZ ;  /* 0x0000002731087290 */ /* 0x000fe4000fffe03f */
[----:B------:R-:W-:-:S04]  /*3250*/  UISETP.NE.AND UP0, UPT, UR4, 0x3, UPT ;  /* 0x000000030400788c */ /* 0x000fc8000bf05270 */
[----:B------:R-:W-:Y:S02]  /*3260*/  USEL UR9, URZ, 0x1, UP0 ;  /* 0x000000013f097887 */ /* 0x000fe40008000000 */
[----:B------:R-:W-:Y:S02]  /*3270*/  USEL UR10, UR4, URZ, UP0 ;  /* 0x0000003f040a7287 */ /* 0x000fe40008000000 */
[----:B------:R-:W-:Y:S01]  /*3280*/  ULOP3.LUT UR9, UR48, UR9, URZ, 0x3c, !UPT ;  /* 0x0000000930097292 */ /* 0x000fe2000f8e3c3f */
[----:B------:R-:W-:Y:S11]  /*3290*/  @P3 BRA `(.L_x_59) ;  /* 0x0000000000043947 */ /* 0x000ff60003800000 */
[----:B------:R-:W-:-:S04]  /*32a0*/  DEPBAR.LE SB0, 0x1 ;  /* 0x000080400000791a */ /* 0x000fc80000000000 */
.L_x_59:
[----:B------:R-:W-:Y:S05]  /*32b0*/  BSYNC B0 ;  /* 0x0000000000007941 */ /* 0x000fea0003800000 */
.L_x_58:
[----:B------:R-:W-:Y:S01]  /*32c0*/  BAR.SYNC.DEFER_BLOCKING 0x1, 0x100 ;  /* 0x0044000000007b1d */ /* 0x000fe20000010000 */
[----:B------:R-:W-:-:S13]  /*32d0*/  ISETP.NE.AND P4, PT, RZ, UR37, PT ;  /* 0x00000025ff007c0c */ /* 0x000fda000bf85270 */
[----:B------:R-:W-:Y:S05]  /*32e0*/  @!P4 BRA `(.L_x_60) ;  /* 0x000000000034c947 */ /* 0x000fea0003800000 */
[----:B------:R-:W-:Y:S04]  /*32f0*/  BSSY B0, `(.L_x_61) ;  /* 0x0000009000007945 */ /* 0x000fe80003800000 */
[----:B------:R-:W-:Y:S05]  /*3300*/  @!P0 BRA `(.L_x_62) ;  /* 0x00000000001c8947 */ /* 0x000fea0003800000 */
[----:B------:R-:W-:-:S13]  /*3310*/  ISETP.NE.AND P4, PT, R67, 0x3, PT ;  /* 0x000000034300780c */ /* 0x000fda0003f85270 */
[----:B------:R-:W-:Y:S05]  /*3320*/  @!P4 BRA `(.L_x_63) ;  /* 0x000000000004c947 */ /* 0x000fea0003800000 */
[----:B------:R-:W-:Y:S01]  /*3330*/  BPT.TRAP 0x1 ;  /* 0x000000040000795c */ /* 0x000fe20000300000 */
.L_x_63:
[----:B------:R-:W-:-:S04]  /*3340*/  ULEA UR4, UR36, UR51, 0x3 ;  /* 0x0000003324047291 */ /* 0x000fc8000f8e183f */
[----:B------:R-:W-:-:S04]  /*3350*/  UIADD3 UR4, UR4, 0x98, URZ ;  /* 0x0000009804047890 */ /* 0x000fc8000fffe03f */
[----:B------:R-:W-:-:S09]  /*3360*/  UPRMT UR4, UR50, 0x654, UR4 ;  /* 0x0000065432047896 */ /* 0x000fd20008000004 */
[----:B------:R-:W-:Y:S03]  /*3370*/  SYNCS.ARRIVE.TRANS64.RED.A1T0 RZ, [UR4], RZ ;  /* 0x000000ffffff79a7 */ /* 0x000fe60008100404 */
.L_x_62:
[----:B------:R-:W-:Y:S05]  /*3380*/  BSYNC B0 ;  /* 0x0000000000007941 */ /* 0x000fea0003800000 */
.L_x_61:
[----:B------:R-:W-:-:S04]  /*3390*/  UIADD3 UR36, UR36, 0x1, URZ ;  /* 0x0000000124247890 */ /* 0x000fc8000fffe03f */
[----:B------:R-:W-:-:S04]  /*33a0*/  UISETP.NE.AND UP0, UPT, UR36, 0x3, UPT ;  /* 0x000000032400788c */ /* 0x000fc8000bf05270 */
[----:B------:R-:W-:-:S12]  /*33b0*/  USEL UR36, UR36, URZ, UP0 ;  /* 0x0000003f24247287 */ /* 0x000fd80008000000 */
.L_x_60:
[----:B------:R-:W-:Y:S01]  /*33c0*/  USHF.R.U32.HI UR4, URZ, 0x3, UR8 ;  /* 0x000000033f047899 */ /* 0x000fe20008011608 */
[----:B------:R-:W-:Y:S01]  /*33d0*/  BSSY B0, `(.L_x_64) ;  /* 0x000003a000007945 */ /* 0x000fe20003800000 */
[----:B------:R-:W-:Y:S02]  /*33e0*/  UISETP.GT.U32.AND UP0, UPT, UR8, 0x7, UPT ;  /* 0x000000070800788c */ /* 0x000fe4000bf04070 */
[----:B------:R-:W-:Y:S02]  /*33f0*/  ULOP3.LUT UR4, UR4, 0x1, URZ, 0xc0, !UPT ;  /* 0x0000000104047892 */ /* 0x000fe4000f8ec03f */
[----:B------:R-:W-:Y:S02]  /*3400*/  UISETP.LT.U32.AND UP1, UPT, UR49, 0x8, UP0 ;  /* 0x000000083100788c */ /* 0x000fe40008721070 */
[----:B------:R-:W-:Y:S02]  /*3410*/  UISETP.NE.U32.AND UP2, UPT, UR4, 0x1, UPT ;  /* 0x000000010400788c */ /* 0x000fe4000bf45070 */
[----:B------:R-:W-:-:S02]  /*3420*/  USEL UR5, URZ, 0x1, !UP1 ;  /* 0x000000013f057887 */ /* 0x000fc4000c800000 */
[----:B------:R-:W-:-:S04]  /*3430*/  UISETP.GT.U32.AND UP0, UPT, UR49, 0x7, !UP2 ;  /* 0x000000073100788c */ /* 0x000fc8000d704070 */
[----:B------:R-:W-:-:S04]  /*3440*/  USEL UR4, URZ, 0x1, !UP0 ;  /* 0x000000013f047887 */ /* 0x000fc8000c000000 */
[----:B------:R-:W-:Y:S01]  /*3450*/  ULOP3.LUT UR38, UR4, UR38, UR5, 0x96, !UPT ;  /* 0x0000002604267292 */ /* 0x000fe2000f8e9605 */
[----:B------:R-:W-:Y:S11]  /*3460*/  @!P0 BRA `(.L_x_65) ;  /* 0x0000000000c08947 */ /* 0x000ff60003800000 */
[----:B------:R-:W-:-:S13]  /*3470*/  ISETP.NE.AND P4, PT, R67, 0x3, PT ;  /* 0x000000034300780c */ /* 0x000fda0003f85270 */
[----:B------:R-:W-:Y:S05]  /*3480*/  @!P4 BRA `(.L_x_66) ;  /* 0x000000000004c947 */ /* 0x000fea0003800000 */
[----:B------:R-:W-:Y:S01]  /*3490*/  BPT.TRAP 0x1 ;  /* 0x000000040000795c */ /* 0x000fe20000300000 */
.L_x_66:
[----:B------:R-:W-:Y:S01]  /*34a0*/  SHF.L.U32 R3, R3, 0x1f, RZ ;  /* 0x0000001f03037819 */ /* 0x000fe200000006ff */
[----:B------:R-:W-:Y:S01]  /*34b0*/  BSSY B1, `(.L_x_67) ;  /* 0x0000004000017945 */ /* 0x000fe20003800000 */
[----:B-1----:R-:W-:-:S04]  /*34c0*/  LEA R4, R12, UR51, 0x3 ;  /* 0x000000330c047c11 */ /* 0x002fc8000f8e18ff */
[----:B------:R-:W1:Y:S02]  /*34d0*/  SYNCS.PHASECHK.TRANS64.TRYWAIT P4, [R4+URZ+0x80], R3 ;  /* 0x00008003040075a7 */ /* 0x000e64000808017f */
[----:B-1----:R-:W-:Y:S05]  /*34e0*/  @!P4 BRA `(.L_x_68) ;  /* 0x00000038005cc947 */ /* 0x002fea0003800000 */
.L_x_141:
[----:B------:R-:W-:Y:S05]  /*34f0*/  BSYNC B1 ;  /* 0x0000000000017941 */ /* 0x000fea0003800000 */
.L_x_67:
[----:B------:R-:W-:Y:S05]  /*3500*/  @P2 BRA `(.L_x_65) ;  /* 0x0000000000982947 */ /* 0x000fea0003800000 */
[----:B------:R-:W-:Y:S01]  /*3510*/  IMAD R12, R12, 0x1000, R73 ;  /* 0x000010000c0c7824 */ /* 0x000fe200078e0249 */
[----:B------:R-:W-:Y:S05]  /*3520*/  WARPSYNC.ALL ;  /* 0x0000000000007948 */ /* 0x000fea0003800000 */
[----:B------:R-:W-:-:S05]  /*3530*/  LEA R12, R12, UR51, 0x1 ;  /* 0x000000330c0c7c11 */ /* 0x000fca000f8e08ff */
[----:B------:R-:W-:Y:S01]  /*3540*/  IMAD.IADD R29, R13, 0x1, R12 ;  /* 0x000000010d1d7824 */ /* 0x000fe200078e020c */
[----:B-1----:R-:W1:Y:S05]  /*3550*/  LDSM.16.M88.4 R4, [R12+0x200] ;  /* 0x000200000c04783b */ /* 0x002e6a0000000200 */
[----:B------:R-:W2:Y:S01]  /*3560*/  LDSM.16.M88.4 R28, [R29+0x200] ;  /* 0x000200001d1c783b */ /* 0x000ea20000000200 */
[C---:B-1----:R-:W-:Y:S01]  /*3570*/  IMAD.U32 R8, R4.reuse, 0x10000, RZ ;  /* 0x0001000004087824 */ /* 0x042fe200078e00ff */
[----:B------:R-:W-:Y:S01]  /*3580*/  LOP3.LUT R4, R4, 0xffff0000, RZ, 0xc0, !PT ;  /* 0xffff000004047812 */ /* 0x000fe200078ec0ff */
[C---:B------:R-:W-:Y:S01]  /*3590*/  IMAD.U32 R14, R6.reuse, 0x10000, RZ ;  /* 0x00010000060e7824 */ /* 0x040fe200078e00ff */
[C---:B------:R-:W-:Y:S01]  /*35a0*/  LOP3.LUT R62, R5.reuse, 0xffff0000, RZ, 0xc0, !PT ;  /* 0xffff0000053e7812 */ /* 0x040fe200078ec0ff */
[----:B------:R-:W-:Y:S01]  /*35b0*/  IMAD.U32 R10, R5, 0x10000, RZ ;  /* 0x00010000050a7824 */ /* 0x000fe200078e00ff */
[----:B------:R-:W-:Y:S01]  /*35c0*/  LOP3.LUT R6, R6, 0xffff0000, RZ, 0xc0, !PT ;  /* 0xffff000006067812 */ /* 0x000fe200078ec0ff */
[----:B--2---:R-:W-:Y:S01]  /*35d0*/  IMAD.U32 R12, R28, 0x10000, RZ ;  /* 0x000100001c0c7824 */ /* 0x004fe200078e00ff */
[C---:B------:R-:W-:Y:S01]  /*35e0*/  LOP3.LUT R68, R7.reuse, 0xffff0000, RZ, 0xc0, !PT ;  /* 0xffff000007447812 */ /* 0x040fe200078ec0ff */
[----:B------:R-:W-:Y:S01]  /*35f0*/  IMAD.U32 R32, R30, 0x10000, RZ ;  /* 0x000100001e207824 */ /* 0x000fe200078e00ff */
[----:B------:R-:W-:Y:S01]  /*3600*/  LOP3.LUT R28, R28, 0xffff0000, RZ, 0xc0, !PT ;  /* 0xffff00001c1c7812 */ /* 0x000fe200078ec0ff */
[----:B------:R-:W-:Y:S01]  /*3610*/  IMAD.U32 R24, R7, 0x10000, RZ ;  /* 0x0001000007187824 */ /* 0x000fe200078e00ff */
[C---:B------:R-:W-:Y:S01]  /*3620*/  LOP3.LUT R76, R29.reuse, 0xffff0000, RZ, 0xc0, !PT ;  /* 0xffff00001d4c7812 */ /* 0x040fe200078ec0ff */
[----:B------:R-:W-:Y:S01]  /*3630*/  IMAD.U32 R26, R29, 0x10000, RZ ;  /* 0x000100001d1a7824 */ /* 0x000fe200078e00ff */
[----:B------:R-:W-:Y:S01]  /*3640*/  LOP3.LUT R30, R30, 0xffff0000, RZ, 0xc0, !PT ;  /* 0xffff00001e1e7812 */ /* 0x000fe200078ec0ff */
[C---:B------:R-:W-:Y:S01]  /*3650*/  IMAD.U32 R34, R31.reuse, 0x10000, RZ ;  /* 0x000100001f227824 */ /* 0x040fe200078e00ff */
[----:B------:R-:W-:Y:S01]  /*3660*/  LOP3.LUT R84, R31, 0xffff0000, RZ, 0xc0, !PT ;  /* 0xffff00001f547812 */ /* 0x000fe200078ec0ff */
[C---:B------:R-:W-:Y:S01]  /*3670*/  FMUL R15, R59.reuse, R8 ;  /* 0x000000083b0f7220 */ /* 0x040fe20000400000 */
        /* <DEDUP_REMOVED lines=14> */
[----:B------:R-:W-:-:S07]  /*3760*/  FMUL R84, R59, R84 ;  /* 0x000000543b547220 */ /* 0x000fce0000400000 */
.L_x_65:
[----:B------:R-:W-:Y:S05]  /*3770*/  BSYNC B0 ;  /* 0x0000000000007941 */ /* 0x000fea0003800000 */
.L_x_64:
[----:B-1----:R-:W-:Y:S02]  /*3780*/  IMAD.U32 R4, RZ, RZ, UR10 ;  /* 0x0000000aff047e24 */ /* 0x002fe4000f8e00ff */
[C---:B------:R-:W-:Y:S01]  /*3790*/  FFMA R15, R60.reuse, R40, R15 ;  /* 0x000000283c0f7223 */ /* 0x040fe2000000000f */
[C---:B------:R-:W-:Y:S01]  /*37a0*/  FFMA R86, R60.reuse, R41, R86 ;  /* 0x000000293c567223 */ /* 0x040fe20000000056 */
[----:B------:R-:W-:Y:S01]  /*37b0*/  FFMA R21, R60, R42, R21 ;  /* 0x0000002a3c157223 */ /* 0x000fe20000000015 */
[----:B------:R-:W-:Y:S02]  /*37c0*/  IMAD R3, R4, 0x1000, R73 ;  /* 0x0000100004037824 */ /* 0x000fe400078e0249 */
        /* <DEDUP_REMOVED lines=13> */
[----:B------:R-:W-:Y:S01]  /*38a0*/  LEA R8, R3, UR51, 0x1 ;  /* 0x0000003303087c11 */ /* 0x000fe2000f8e08ff */
[----:B------:R-:W-:Y:S05]  /*38b0*/  WARPSYNC.ALL ;  /* 0x0000000000007948 */ /* 0x000fea0003800000 */
[----:B------:R-:W-:Y:S01]  /*38c0*/  F2FP.BF16.F32.PACK_AB R4, R86, R15 ;  /* 0x0000000f5604723e */ /* 0x000fe200000010ff */
[----:B------:R-:W-:Y:S01]  /*38d0*/  BSSY B0, `(.L_x_69) ;  /* 0x000001d000007945 */ /* 0x000fe20003800000 */
[----:B------:R-:W-:-:S02]  /*38e0*/  F2FP.BF16.F32.PACK_AB R5, R62, R21 ;  /* 0x000000153e05723e */ /* 0x000fc400000010ff */
[----:B------:R-:W-:Y:S02]  /*38f0*/  F2FP.BF16.F32.PACK_AB R6, R20, R23 ;  /* 0x000000171406723e */ /* 0x000fe400000010ff */
[----:B------:R-:W-:Y:S02]  /*3900*/  F2FP.BF16.F32.PACK_AB R7, R47, R46 ;  /* 0x0000002e2f07723e */ /* 0x000fe400000010ff */
[----:B------:R-:W-:Y:S02]  /*3910*/  F2FP.BF16.F32.PACK_AB R26, R80, R27 ;  /* 0x0000001b501a723e */ /* 0x000fe400000010ff */
[----:B------:R-:W-:Y:S01]  /*3920*/  F2FP.BF16.F32.PACK_AB R24, R49, R48 ;  /* 0x000000303118723e */ /* 0x000fe200000010ff */
[----:B------:R1:W-:Y:S01]  /*3930*/  STSM.16.M88.4 [R8+0x200], R4 ;  /* 0x0002000408007844 */ /* 0x0003e20000000200 */
[----:B------:R-:W-:Y:S02]  /*3940*/  F2FP.BF16.F32.PACK_AB R25, R76, R25 ;  /* 0x000000194c19723e */ /* 0x000fe400000010ff */
[----:B------:R-:W-:-:S02]  /*3950*/  F2FP.BF16.F32.PACK_AB R27, R84, R29 ;  /* 0x0000001d541b723e */ /* 0x000fc400000010ff */
        /* <DEDUP_REMOVED lines=13> */
[----:B------:R-:W-:Y:S02]  /*3a30*/  UIADD3 UR4, UR4, 0x200, URZ ;  /* 0x0000020004047890 */ /* 0x000fe4000fffe03f */
[----:B------:R-:W-:Y:S01]  /*3a40*/  UIADD3.X UR13, URZ, UR57, URZ, UP0, !UPT ;  /* 0x000000393f0d7290 */ /* 0x000fe200087fe43f */
[----:B------:R-:W-:Y:S01]  /*3a50*/  UMOV UR6, UR42 ;  /* 0x0000002a00067c82 */ /* 0x000fe20008000000 */
[----:B------:R-:W-:-:S07]  /*3a60*/  UMOV UR7, UR43 ;  /* 0x0000002b00077c82 */ /* 0x000fce0008000000 */
[----:B------:R2:W-:Y:S01]  /*3a70*/  UTMASTG.3D [UR4], [UR12] ;  /* 0x000000040c0073b5 */ /* 0x0005e20008010000 */
[----:B------:R0:W-:Y:S01]  /*3a80*/  UTMACMDFLUSH ;  /* 0x00000000000079b7 */ /* 0x0001e20000000000 */
[----:B--2---:R-:W-:-:S04]  /*3a90*/  DEPBAR.LE SB0, 0x1 ;  /* 0x000080400000791a */ /* 0x004fc80000000000 */
.L_x_70:
[----:B------:R-:W-:Y:S05]  /*3aa0*/  BSYNC B0 ;  /* 0x0000000000007941 */ /* 0x000fea0003800000 */
.L_x_69:
[----:B------:R-:W-:Y:S06]  /*3ab0*/  BAR.SYNC.DEFER_BLOCKING 0x1, 0x100 ;  /* 0x0044000000007b1d */ /* 0x000fec0000010000 */
[----:B------:R-:W-:Y:S04]  /*3ac0*/  BSSY B0, `(.L_x_71) ;  /* 0x0000009000007945 */ /* 0x000fe80003800000 */
[----:B------:R-:W-:Y:S05]  /*3ad0*/  @!P0 BRA `(.L_x_72) ;  /* 0x00000000001c8947 */ /* 0x000fea0003800000 */
[----:B------:R-:W-:-:S13]  /*3ae0*/  ISETP.NE.AND P0, PT, R67, 0x3, PT ;  /* 0x000000034300780c */ /* 0x000fda0003f05270 */
[----:B------:R-:W-:Y:S05]  /*3af0*/  @!P0 BRA `(.L_x_73) ;  /* 0x0000000000048947 */ /* 0x000fea0003800000 */
[----:B------:R-:W-:Y:S01]  /*3b00*/  BPT.TRAP 0x1 ;  /* 0x000000040000795c */ /* 0x000fe20000300000 */
.L_x_73:
[----:B------:R-:W-:-:S04]  /*3b10*/  ULEA UR4, UR36, UR51, 0x3 ;  /* 0x0000003324047291 */ /* 0x000fc8000f8e183f */
[----:B------:R-:W-:-:S04]  /*3b20*/  UIADD3 UR4, UR4, 0x98, URZ ;  /* 0x0000009804047890 */ /* 0x000fc8000fffe03f */
[----:B------:R-:W-:-:S09]  /*3b30*/  UPRMT UR4, UR50, 0x654, UR4 ;  /* 0x0000065432047896 */ /* 0x000fd20008000004 */
[----:B------:R-:W-:Y:S03]  /*3b40*/  SYNCS.ARRIVE.TRANS64.RED.A1T0 RZ, [UR4], RZ ;  /* 0x000000ffffff79a7 */ /* 0x000fe60008100404 */
.L_x_72:
[----:B------:R-:W-:Y:S05]  /*3b50*/  BSYNC B0 ;  /* 0x0000000000007941 */ /* 0x000fea0003800000 */
.L_x_71:
[----:B------:R-:W-:Y:S01]  /*3b60*/  IADD3 R16, P0, R16, UR52, RZ ;  /* 0x0000003410107c10 */ /* 0x000fe2000ff1e0ff */
[----:B------:R-:W-:Y:S01]  /*3b70*/  ULDC.64 UR4, c[0x0][0x8f8] ;  /* 0x00023e0000047ab9 */ /* 0x000fe20000000a00 */
[----:B------:R-:W-:Y:S01]  /*3b80*/  UIADD3 UR36, UR36, 0x1, URZ ;  /* 0x0000000124247890 */ /* 0x000fe2000fffe03f */
[----:B------:R-:W-:Y:S01]  /*3b90*/  PRMT R3, RZ, 0x7610, R3 ;  /* 0x00007610ff037816 */ /* 0x000fe20000000003 */
[----:B------:R-:W-:Y:S01]  /*3ba0*/  UMOV UR43, 0xffffffff ;  /* 0xffffffff002b7882 */ /* 0x000fe20000000000 */
[----:B------:R-:W-:Y:S01]  /*3bb0*/  IADD3.X R17, R17, UR45, RZ, P0, !PT ;  /* 0x0000002d11117c10 */ /* 0x000fe200087fe4ff */
[----:B------:R-:W-:Y:S01]  /*3bc0*/  UISETP.NE.AND UP0, UPT, UR36, 0x3, UPT ;  /* 0x000000032400788c */ /* 0x000fe2000bf05270 */
[----:B------:R-:W-:Y:S01]  /*3bd0*/  ISETP.GE.U32.AND P0, PT, R16, UR4, PT ;  /* 0x0000000410007c0c */ /* 0x000fe2000bf06070 */
[----:B------:R-:W-:Y:S02]  /*3be0*/  IMAD.MOV.U32 R23, RZ, RZ, -0x1 ;  /* 0xffffffffff177424 */ /* 0x000fe400078e00ff */
[----:B------:R-:W-:Y:S01]  /*3bf0*/  USEL UR36, UR36, URZ, UP0 ;  /* 0x0000003f24247287 */ /* 0x000fe20008000000 */
[----:B------:R-:W-:Y:S01]  /*3c00*/  ISETP.GE.U32.AND.EX P0, PT, R17, UR5, PT, P0 ;  /* 0x0000000511007c0c */ /* 0x000fe2000bf06100 */
[----:B------:R-:W-:-:S12]  /*3c10*/  IMAD.MOV.U32 R62, RZ, RZ, -0x1 ;  /* 0xffffffffff3e7424 */ /* 0x000fd800078e00ff */
[----:B------:R-:W-:Y:S05]  /*3c20*/  @P0 BRA `(.L_x_74) ;  /* 0x0000000400600947 */ /* 0x000fea0003800000 */
[----:B------:R-:W2:Y:S01]  /*3c30*/  LDC.64 R10, c[0x0][0x8d0] ;  /* 0x00023400ff0a7b82 */ /* 0x000ea20000000a00 */
[----:B------:R-:W3:Y:S01]  /*3c40*/  S2R R23, SR_CTAID.X ;  /* 0x0000000000177919 */ /* 0x000ee20000002500 */
[----:B-1----:R-:W-:Y:S02]  /*3c50*/  IMAD.MOV.U32 R8, RZ, RZ, R16 ;  /* 0x000000ffff087224 */ /* 0x002fe400078e0010 */
[----:B------:R-:W-:-:S04]  /*3c60*/  IMAD.MOV.U32 R9, RZ, RZ, R17 ;  /* 0x000000ffff097224 */ /* 0x000fc800078e0011 */
[----:B------:R-:W1:Y:S08]  /*3c70*/  LDC R12, c[0x0][0x8d8] ;  /* 0x00023600ff0c7b82 */ /* 0x000e700000000800 */
[----:B------:R-:W4:Y:S01]  /*3c80*/  LDC.64 R14, c[0x0][0x8c8] ;  /* 0x00023200ff0e7b82 */ /* 0x000f220000000a00 */
[----:B--2---:R-:W-:-:S04]  /*3c90*/  ISETP.NE.U32.AND P0, PT, R10, RZ, PT ;  /* 0x000000ff0a00720c */ /* 0x004fc80003f05070 */
[----:B------:R-:W-:-:S13]  /*3ca0*/  ISETP.NE.AND.EX P0, PT, R11, RZ, PT, P0 ;  /* 0x000000ff0b00720c */ /* 0x000fda0003f05300 */
[----:B-1-34-:R-:W-:Y:S05]  /*3cb0*/  @!P0 BRA `(.L_x_75) ;  /* 0x0000000000288947 */ /* 0x01afea0003800000 */
        /* <DEDUP_REMOVED lines=10> */
.L_x_75:
[----:B------:R-:W1:Y:S01]  /*3d60*/  S2R R13, SR_CTAID.Y ;  /* 0x00000000000d7919 */ /* 0x000e620000002600 */
[-CC-:B------:R-:W-:Y:S01]  /*3d70*/  SHF.R.U64 R31, R8, R12.reuse, R9.reuse ;  /* 0x0000000c081f7219 */ /* 0x180fe20000001209 */
[----:B------:R-:W2:Y:S01]  /*3d80*/  LDC.64 R20, c[0x0][0x8e8] ;  /* 0x00023a00ff147b82 */ /* 0x000ea20000000a00 */
[----:B------:R-:W-:Y:S01]  /*3d90*/  SHF.R.U32.HI R3, RZ, R12, R9 ;  /* 0x0000000cff037219 */ /* 0x000fe20000011609 */
[----:B------:R-:W-:Y:S01]  /*3da0*/  ULDC UR4, c[0x0][0x150] ;  /* 0x0000540000047ab9 */ /* 0x000fe20000000800 */
[----:B------:R-:W-:Y:S02]  /*3db0*/  IADD3 R7, P0, RZ, -R31, RZ ;  /* 0x8000001fff077210 */ /* 0x000fe40007f1e0ff */
[----:B------:R-:W-:-:S03]  /*3dc0*/  I2FP.F32.U32 R9, R23 ;  /* 0x0000001700097245 */ /* 0x000fc60000201000 */
[----:B------:R-:W3:Y:S01]  /*3dd0*/  LDC R8, c[0x0][0x8c0] ;  /* 0x00023000ff087b82 */ /* 0x000ee20000000800 */
[----:B------:R-:W-:Y:S02]  /*3de0*/  IMAD.X R3, RZ, RZ, ~R3, P0 ;  /* 0x000000ffff037224 */ /* 0x000fe400000e0e03 */
[----:B------:R-:W-:Y:S01]  /*3df0*/  FMUL R9, R9, UR4 ;  /* 0x0000000409097c20 */ /* 0x000fe20008400000 */
[----:B------:R-:W-:Y:S01]  /*3e00*/  IMAD.WIDE.U32 R4, R7, R14, R16 ;  /* 0x0000000e07047225 */ /* 0x000fe200078e0010 */
[----:B------:R-:W-:-:S03]  /*3e10*/  ULDC UR4, c[0x0][0x154] ;  /* 0x0000550000047ab9 */ /* 0x000fc60000000800 */
[----:B------:R-:W-:Y:S01]  /*3e20*/  IMAD R6, R3, R14, RZ ;  /* 0x0000000e03067224 */ /* 0x000fe200078e02ff */
[----:B------:R-:W4:Y:S01]  /*3e30*/  LDC R11, c[0x0][0x900] ;  /* 0x00024000ff0b7b82 */ /* 0x000f220000000800 */
[----:B------:R-:W5:Y:S02]  /*3e40*/  F2I.U32.TRUNC.NTZ R9, R9 ;  /* 0x0000000900097305 */ /* 0x000f64000020f000 */
[----:B------:R-:W-:-:S04]  /*3e50*/  IMAD R3, R7, R15, R6 ;  /* 0x0000000f07037224 */ /* 0x000fc800078e0206 */
[----:B------:R-:W-:Y:S01]  /*3e60*/  IMAD.IADD R3, R5, 0x1, R3 ;  /* 0x0000000105037824 */ /* 0x000fe200078e0203 */
[----:B------:R-:W4:Y:S01]  /*3e70*/  LDC R14, c[0x0][0x8b0] ;  /* 0x00022c00ff0e7b82 */ /* 0x000f220000000800 */
[----:B--2---:R-:W-:-:S04]  /*3e80*/  ISETP.NE.U32.AND P0, PT, R20, RZ, PT ;  /* 0x000000ff1400720c */ /* 0x004fc80003f05070 */
[----:B------:R-:W-:-:S03]  /*3e90*/  ISETP.NE.AND.EX P0, PT, R21, RZ, PT, P0 ;  /* 0x000000ff1500720c */ /* 0x000fc60003f05300 */
[----:B------:R-:W2:Y:S01]  /*3ea0*/  LDC R6, c[0x0][0x144] ;  /* 0x00005100ff067b82 */ /* 0x000ea20000000800 */
[-C--:B---3--:R-:W-:Y:S01]  /*3eb0*/  SHF.R.U64 R12, R4, R8.reuse, R3 ;  /* 0x00000008040c7219 */ /* 0x088fe20000001203 */
[----:B-----5:R-:W-:Y:S01]  /*3ec0*/  IMAD.MOV R9, RZ, RZ, -R9 ;  /* 0x000000ffff097224 */ /* 0x020fe200078e0a09 */
[----:B-1----:R-:W-:Y:S02]  /*3ed0*/  I2FP.F32.U32 R4, R13 ;  /* 0x0000000d00047245 */ /* 0x002fe40000201000 */
[----:B------:R-:W-:-:S03]  /*3ee0*/  SHF.R.U32.HI R3, RZ, R8, R3 ;  /* 0x00000008ff037219 */ /* 0x000fc60000011603 */
[----:B------:R-:W1:Y:S01]  /*3ef0*/  LDC R24, c[0x0][0x148] ;  /* 0x00005200ff187b82 */ /* 0x000e620000000800 */
[----:B------:R-:W-:Y:S01]  /*3f00*/  FMUL R7, R4, UR4 ;  /* 0x0000000404077c20 */ /* 0x000fe20008400000 */
[----:B------:R-:W-:Y:S01]  /*3f10*/  IMAD.MOV.U32 R4, RZ, RZ, -0x1 ;  /* 0xffffffffff047424 */ /* 0x000fe200078e00ff */
[-C--:B----4-:R-:W-:Y:S02]  /*3f20*/  SHF.L.U32 R29, R0, R11.reuse, RZ ;  /* 0x0000000b001d7219 */ /* 0x090fe400000006ff */
[----:B------:R3:W4:Y:S02]  /*3f30*/  F2I.U32.TRUNC.NTZ R15, R7 ;  /* 0x00000007000f7305 */ /* 0x000724000020f000 */
[----:B------:R-:W-:Y:S01]  /*3f40*/  SHF.L.U32 R4, R4, R11, RZ ;  /* 0x0000000b04047219 */ /* 0x000fe200000006ff */
[----:B------:R-:W1:Y:S01]  /*3f50*/  LDC R25, c[0x0][0x8a8] ;  /* 0x00022a00ff197b82 */ /* 0x000e620000000800 */
[-CC-:B------:R-:W-:Y:S02]  /*3f60*/  SHF.R.U64 R10, R12, R14.reuse, R3.reuse ;  /* 0x0000000e0c0a7219 */ /* 0x180fe40000001203 */
[----:B------:R-:W-:-:S04]  /*3f70*/  SHF.R.U32.HI R3, RZ, R14, R3 ;  /* 0x0000000eff037219 */ /* 0x000fc80000011603 */
[----:B------:R-:W-:Y:S01]  /*3f80*/  SHF.R.U64 R14, R10, R11, R3 ;  /* 0x0000000b0a0e7219 */ /* 0x000fe20000001203 */
[----:B------:R-:W1:Y:S01]  /*3f90*/  LDC R27, c[0x0][0x8f0] ;  /* 0x00023c00ff1b7b82 */ /* 0x000e620000000800 */
[----:B--2---:R-:W-:Y:S01]  /*3fa0*/  IMAD R26, R6, R9, R23 ;  /* 0x00000009061a7224 */ /* 0x004fe200078e0217 */
[----:B------:R-:W-:Y:S02]  /*3fb0*/  LOP3.LUT R23, RZ, R4, RZ, 0x33, !PT ;  /* 0x00000004ff177212 */ /* 0x000fe400078e33ff */
[----:B------:R-:W-:Y:S01]  /*3fc0*/  SHF.R.U32.HI R5, RZ, R11, R3 ;  /* 0x0000000bff057219 */ /* 0x000fe20000011603 */
[----:B------:R-:W-:-:S03]  /*3fd0*/  IMAD.MOV.U32 R4, RZ, RZ, R14 ;  /* 0x000000ffff047224 */ /* 0x000fc600078e000e */
[----:B------:R-:W2:Y:S08]  /*3fe0*/  LDC R28, c[0x0][0x8e0] ;  /* 0x00023800ff1c7b82 */ /* 0x000eb00000000800 */
[----:B------:R-:W1:Y:S01]  /*3ff0*/  LDC R30, c[0x0][0x8b8] ;  /* 0x00022e00ff1e7b82 */ /* 0x000e620000000800 */
[----:B---34-:R-:W-:Y:S05]  /*4000*/  @!P0 BRA `(.L_x_76) ;  /* 0x0000000000288947 */ /* 0x018fea0003800000 */
[----:B------:R-:W3:Y:S02]  /*4010*/  LDC R3, c[0x0][0x8f4] ;  /* 0x00023d00ff037b82 */ /* 0x000ee40000000800 */
[----:B---3--:R-:W-:-:S05]  /*4020*/  IADD3 R3, P0, R14, R3, RZ ;  /* 0x000000030e037210 */ /* 0x008fca0007f1e0ff */
        /* <DEDUP_REMOVED lines=8> */
.L_x_76:
[----:B------:R-:W-:Y:S01]  /*40b0*/  ISETP.NE.AND P0, PT, R2, 0x1, PT ;  /* 0x000000010200780c */ /* 0x000fe20003f05270 */
[----:B------:R-:W-:Y:S01]  /*40c0*/  IMAD.MOV R15, RZ, RZ, -R15 ;  /* 0x000000ffff0f7224 */ /* 0x000fe200078e0a0f */
[----:B-1----:R-:W-:Y:S01]  /*40d0*/  SHF.R.U64 R0, R4, R27, R5 ;  /* 0x0000001b04007219 */ /* 0x002fe20000001205 */
[----:B------:R-:W-:Y:S01]  /*40e0*/  VIADD R5, R25, 0xffffffff ;  /* 0xffffffff19057836 */ /* 0x000fe20000000000 */
[----:B------:R-:W-:Y:S02]  /*40f0*/  LOP3.LUT R23, R10, R23, RZ, 0xc0, !PT ;  /* 0x000000170a177212 */ /* 0x000fe400078ec0ff */
[----:B------:R-:W-:Y:S01]  /*4100*/  R2UR UR43, R31 ;  /* 0x000000001f2b72ca */ /* 0x000fe200000e0000 */
[----:B------:R-:W-:Y:S01]  /*4110*/  IMAD.MOV R3, RZ, RZ, -R0 ;  /* 0x000000ffff037224 */ /* 0x000fe200078e0a00 */
[----:B------:R-:W-:Y:S01]  /*4120*/  LOP3.LUT R5, R12, R5, RZ, 0xc0, !PT ;  /* 0x000000050c057212 */ /* 0x000fe200078ec0ff */
[----:B------:R-:W-:Y:S02]  /*4130*/  IMAD R23, R29, R0, R23 ;  /* 0x000000001d177224 */ /* 0x000fe400078e0217 */
[----:B--2---:R-:W-:-:S02]  /*4140*/  IMAD R0, R3, R28, R14 ;  /* 0x0000001c03007224 */ /* 0x004fc400078e020e */
[----:B------:R-:W-:Y:S02]  /*4150*/  @P0 IMAD R26, R24, R15, R13 ;  /* 0x0000000f181a0224 */ /* 0x000fe400078e020d */
[----:B------:R-:W-:Y:S02]  /*4160*/  IMAD R0, R0, R25, R5 ;  /* 0x0000001900007224 */ /* 0x000fe400078e0205 */
[----:B------:R-:W-:Y:S02]  /*4170*/  IMAD R23, R23, R30, R26 ;  /* 0x0000001e17177224 */ /* 0x000fe400078e021a */
[----:B------:R-:W-:-:S03]  /*4180*/  IMAD.MOV.U32 R3, RZ, RZ, 0x1 ;  /* 0x00000001ff037424 */ /* 0x000fc600078e00ff */
[----:B------:R-:W-:Y:S02]  /*4190*/  SEL R62, R0, R23, !P0 ;  /* 0x00000017003e7207 */ /* 0x000fe40004000000 */
[----:B------:R-:W-:-:S07]  /*41a0*/  SEL R23, R23, R0, !P0 ;  /* 0x0000000017177207 */ /* 0x000fce0004000000 */
.L_x_74:
[----:B------:R-:W-:Y:S01]  /*41b0*/  UIADD3 UR47, UR10, 0x1, URZ ;  /* 0x000000010a2f7890 */ /* 0x000fe2000fffe03f */
[----:B------:R-:W-:Y:S01]  /*41c0*/  LOP3.LUT P0, RZ, R3, 0xff, RZ, 0xc0, !PT ;  /* 0x000000ff03ff7812 */ /* 0x000fe2000780c0ff */
[----:B------:R-:W-:Y:S02]  /*41d0*/  ULOP3.LUT UR39, UR8, 0x7, URZ, 0xc0, !UPT ;  /* 0x0000000708277892 */ /* 0x000fe4000f8ec03f */
[----:B------:R-:W-:Y:S02]  /*41e0*/  UISETP.NE.AND UP0, UPT, UR47, 0x3, UPT ;  /* 0x000000032f00788c */ /* 0x000fe4000bf05270 */
[----:B------:R-:W-:Y:S02]  /*41f0*/  UIADD3 UR37, UR37, 0x2, URZ ;  /* 0x0000000225257890 */ /* 0x000fe4000fffe03f */
[----:B------:R-:W-:Y:S02]  /*4200*/  USEL UR48, URZ, 0x1, UP0 ;  /* 0x000000013f307887 */ /* 0x000fe40008000000 */
[----:B------:R-:W-:-:S02]  /*4210*/  USEL UR47, UR47, URZ, UP0 ;  /* 0x0000003f2f2f7287 */ /* 0x000fc40008000000 */
[----:B------:R-:W-:Y:S02]  /*4220*/  ULOP3.LUT UR48, UR9, UR48, URZ, 0x3c, !UPT ;  /* 0x0000003009307292 */ /* 0x000fe4000f8e3c3f */
[----:B------:R-:W-:Y:S10]  /*4230*/  @P0 BRA `(.L_x_77) ;  /* 0xffffffd4004c0947 */ /* 0x000ff4000383ffff */
[----:B------:R-:W-:-:S13]  /*4240*/  PLOP3.LUT P0, PT, PT, PT, PT, 0x8, 0x0 ;  /* 0x000000000000781c */ /* 0x000fda0003f0e170 */
.L_x_22:
[----:B------:R-:W-:Y:S05]  /*4250*/  @P0 BRA `(.L_x_14) ;  /* 0x0000002800b80947 */ /* 0x000fea0003800000 */
[----:B------:R-:W-:Y:S01]  /*4260*/  ULDC.64 UR6, c[0x0][0x588] ;  /* 0x0001620000067ab9 */ /* 0x000fe20000000a00 */
[----:B------:R-:W-:Y:S01]  /*4270*/  ISETP.NE.AND.EX P1, PT, R71, RZ, PT, P1 ;  /* 0x000000ff4700720c */ /* 0x000fe20003f25310 */
[----:B------:R-:W-:-:S04]  /*4280*/  DEPBAR.LE SB0, 0x0 ;  /* 0x000080000000791a */ /* 0x000fc80000000000 */
[----:B------:R-:W-:Y:S01]  /*4290*/  ISETP.NE.U32.AND P0, PT, RZ, UR6, PT ;  /* 0x00000006ff007c0c */ /* 0x000fe2000bf05070 */
[----:B------:R-:W-:Y:S03]  /*42a0*/  BSSY B0, `(.L_x_78) ;  /* 0x0000014000007945 */ /* 0x000fe60003800000 */
[----:B------:R-:W-:-:S13]  /*42b0*/  ISETP.NE.AND.EX P0, PT, RZ, UR7, PT, P0 ;  /* 0x00000007ff007c0c */ /* 0x000fda000bf05300 */
[----:B------:R-:W-:Y:S05]  /*42c0*/  @P0 BRA P1, `(.L_x_79) ;  /* 0x0000000000440947 */ /* 0x000fea0000800000 */
[----:B------:R-:W-:-:S04]  /*42d0*/  ISETP.NE.U32.AND P0, PT, R69, RZ, PT ;  /* 0x000000ff4500720c */ /* 0x000fc80003f05070 */
[----:B------:R-:W-:-:S13]  /*42e0*/  ISETP.NE.AND.EX P0, PT, R71, RZ, PT, P0 ;  /* 0x000000ff4700720c */ /* 0x000fda0003f05300 */
[----:B------:R-:W-:Y:S05]  /*42f0*/  @!P0 BRA `(.L_x_80) ;  /* 0x00000000002c8947 */ /* 0x000fea0003800000 */
[----:B------:R-:W-:-:S13]  /*4300*/  LOP3.LUT P0, RZ, R58, 0xff, RZ, 0xc0, !PT ;  /* 0x000000ff3aff7812 */ /* 0x000fda000780c0ff */
[----:B------:R-:W-:Y:S05]  /*4310*/  @!P0 BRA `(.L_x_81) ;  /* 0x0000000000108947 */ /* 0x000fea0003800000 */
[----:B-----5:R-:W-:-:S13]  /*4320*/  FSETP.NEU.AND P0, PT, R59, RZ, PT ;  /* 0x000000ff3b00720b */ /* 0x020fda0003f0d000 */
[----:B------:R-:W-:Y:S05]  /*4330*/  @!P0 BREAK B0 ;  /* 0x0000000000008942 */ /* 0x000fea0003800000 */
[----:B------:R-:W-:Y:S05]  /*4340*/  @P0 BRA `(.L_x_79) ;  /* 0x0000000000240947 */ /* 0x000fea0003800000 */
[----:B------:R-:W-:Y:S05]  /*4350*/  BRA `(.L_x_14) ;  /* 0x0000002800787947 */ /* 0x000fea0003800000 */
.L_x_81:
[----:B------:R-:W-:-:S04]  /*4360*/  ISETP.NE.U32.AND P0, PT, RZ, UR6, PT ;  /* 0x00000006ff007c0c */ /* 0x000fc8000bf05070 */
[----:B------:R-:W-:-:S13]  /*4370*/  ISETP.NE.AND.EX P0, PT, RZ, UR7, PT, P0 ;  /* 0x00000007ff007c0c */ /* 0x000fda000bf05300 */
[----:B------:R-:W-:Y:S05]  /*4380*/  @!P0 BREAK B0 ;  /* 0x0000000000008942 */ /* 0x000fea0003800000 */
[----:B------:R-:W-:Y:S05]  /*4390*/  @P0 BRA `(.L_x_79) ;  /* 0x0000000000100947 */ /* 0x000fea0003800000 */
[----:B------:R-:W-:Y:S05]  /*43a0*/  BRA `(.L_x_14) ;  /* 0x0000002800647947 */ /* 0x000fea0003800000 */
.L_x_80:
[----:B-----5:R-:W-:-:S13]  /*43b0*/  FSETP.NEU.AND P0, PT, R59, RZ, PT ;  /* 0x000000ff3b00720b */ /* 0x020fda0003f0d000 */
[----:B------:R-:W-:Y:S05]  /*43c0*/  @!P0 BREAK B0 ;  /* 0x0000000000008942 */ /* 0x000fea0003800000 */
[----:B------:R-:W-:Y:S05]  /*43d0*/  @!P0 BRA `(.L_x_14) ;  /* 0x0000002800588947 */ /* 0x000fea0003800000 */
.L_x_79:
[----:B-1----:R-:W-:Y:S05]  /*43e0*/  BSYNC B0 ;  /* 0x0000000000007941 */ /* 0x002fea0003800000 */
.L_x_78:
[----:B------:R-:W-:-:S04]  /*43f0*/  LOP3.LUT R19, R19, 0x1, RZ, 0xfc, !PT ;  /* 0x0000000113137812 */ /* 0x000fc800078efcff */
[----:B------:R-:W-:-:S13]  /*4400*/  ISETP.NE.AND P0, PT, R19, 0x3, PT ;  /* 0x000000031300780c */ /* 0x000fda0003f05270 */
[----:B------:R-:W-:Y:S05]  /*4410*/  @!P0 BRA `(.L_x_82) ;  /* 0x0000000000048947 */ /* 0x000fea0003800000 */
[----:B------:R-:W-:Y:S01]  /*4420*/  BPT.TRAP 0x1 ;  /* 0x000000040000795c */ /* 0x000fe20000300000 */
.L_x_82:
[----:B------:R-:W1:Y:S01]  /*4430*/  S2UR UR5, SR_CgaCtaId ;  /* 0x00000000000579c3 */ /* 0x000e620000008800 */
[----:B------:R-:W-:Y:S02]  /*4440*/  UMOV UR4, 0x400 ;  /* 0x0000040000047882 */ /* 0x000fe40000000000 */
[----:B-1----:R-:W-:-:S04]  /*4450*/  ULEA UR4, UR5, UR4, 0x18 ;  /* 0x0000000405047291 */ /* 0x002fc8000f8ec03f */
[----:B------:R-:W-:-:S04]  /*4460*/  ULEA UR4, UR36, UR4, 0x3 ;  /* 0x0000000424047291 */ /* 0x000fc8000f8e183f */
[----:B------:R-:W-:-:S04]  /*4470*/  UIADD3 UR4, UR4, 0x98, URZ ;  /* 0x0000009804047890 */ /* 0x000fc8000fffe03f */
[----:B------:R-:W-:-:S09]  /*4480*/  UPRMT UR4, UR5, 0x654, UR4 ;  /* 0x0000065405047896 */ /* 0x000fd20008000004 */
[----:B------:R-:W-:Y:S01]  /*4490*/  SYNCS.ARRIVE.TRANS64.RED.A1T0 RZ, [UR4], RZ ;  /* 0x000000ffffff79a7 */ /* 0x000fe20008100404 */
[----:B------:R-:W-:Y:S05]  /*44a0*/  BRA `(.L_x_14) ;  /* 0x0000002800247947 */ /* 0x000fea0003800000 */
.L_x_13:
[----:B------:R-:W-:Y:S01]  /*44b0*/  ULDC.64 UR4, c[0x0][0x8f8] ;  /* 0x00023e0000047ab9 */ /* 0x000fe20000000a00 */
[----:B------:R-:W-:Y:S01]  /*44c0*/  PRMT R10, RZ, 0x7610, R10 ;  /* 0x00007610ff0a7816 */ /* 0x000fe2000000000a */
[----:B------:R-:W-:Y:S01]  /*44d0*/  IMAD.MOV.U32 R20, RZ, RZ, -0x1 ;  /* 0xffffffffff147424 */ /* 0x000fe200078e00ff */
[----:B------:R-:W-:Y:S01]  /*44e0*/  ISETP.GE.U32.AND P0, PT, R16, UR4, PT ;  /* 0x0000000410007c0c */ /* 0x000fe2000bf06070 */
[----:B------:R-:W-:Y:S02]  /*44f0*/  IMAD.MOV.U32 R13, RZ, RZ, -0x1 ;  /* 0xffffffffff0d7424 */ /* 0x000fe400078e00ff */
[----:B------:R-:W-:Y:S01]  /*4500*/  IMAD.MOV.U32 R12, RZ, RZ, -0x1 ;  /* 0xffffffffff0c7424 */ /* 0x000fe200078e00ff */
[----:B------:R-:W-:-:S13]  /*4510*/  ISETP.GE.U32.AND.EX P0, PT, R17, UR5, PT, P0 ;  /* 0x0000000511007c0c */ /* 0x000fda000bf06100 */
        /* <DEDUP_REMOVED lines=19> */
.L_x_84:
        /* <DEDUP_REMOVED lines=10> */
[----:B------:R-:W-:-:S03]  /*46f0*/  IMAD R13, R13, R29, R12 ;  /* 0x0000001d0d0d7224 */ /* 0x000fc600078e020c */
        /* <DEDUP_REMOVED lines=28> */
.L_x_85:
[----:B------:R-:W-:Y:S01]  /*48c0*/  ISETP.NE.AND P0, PT, R2, 0x1, PT ;  /* 0x000000010200780c */ /* 0x000fe20003f05270 */
[----:B------:R-:W-:Y:S01]  /*48d0*/  USHF.L.U32 UR4, UR46, UR4, URZ ;  /* 0x000000042e047299 */ /* 0x000fe2000800063f */
[----:B--2---:R-:W-:Y:S01]  /*48e0*/  SHF.R.U64 R10, R10, R28, R11 ;  /* 0x0000001c0a0a7219 */ /* 0x004fe2000000120b */
[----:B------:R-:W-:Y:S01]  /*48f0*/  VIADD R13, R27, 0xffffffff ;  /* 0xffffffff1b0d7836 */ /* 0x000fe20000000000 */
[----:B------:R-:W-:Y:S01]  /*4900*/  LOP3.LUT R7, R25, R32, RZ, 0xc0, !PT ;  /* 0x0000002019077212 */ /* 0x000fe200078ec0ff */
[----:B------:R-:W-:Y:S02]  /*4910*/  IMAD.MOV.U32 R12, RZ, RZ, R23 ;  /* 0x000000ffff0c7224 */ /* 0x000fe400078e0017 */
[----:B------:R-:W-:Y:S02]  /*4920*/  IMAD.MOV R11, RZ, RZ, -R10 ;  /* 0x000000ffff0b7224 */ /* 0x000fe400078e0a0a */
[----:B------:R-:W-:Y:S02]  /*4930*/  IMAD R7, R10, UR4, R7 ;  /* 0x000000040a077c24 */ /* 0x000fe4000f8e0207 */
[----:B------:R-:W-:-:S02]  /*4940*/  IMAD.MOV.U32 R10, RZ, RZ, 0x1 ;  /* 0x00000001ff0a7424 */ /* 0x000fc400078e00ff */
[----:B------:R-:W-:Y:S01]  /*4950*/  @P0 IMAD R8, R9, R24, R6 ;  /* 0x0000001809080224 */ /* 0x000fe200078e0206 */
[----:B------:R-:W-:Y:S01]  /*4960*/  LOP3.LUT R9, R20, R13, RZ, 0xc0, !PT ;  /* 0x0000000d14097212 */ /* 0x000fe200078ec0ff */
[----:B---3--:R-:W-:Y:S02]  /*4970*/  IMAD R6, R11, R29, R26 ;  /* 0x0000001d0b067224 */ /* 0x008fe400078e021a */
[----:B----4-:R-:W-:Y:S02]  /*4980*/  IMAD R8, R7, R33, R8 ;  /* 0x0000002107087224 */ /* 0x010fe400078e0208 */
[----:B------:R-:W-:-:S05]  /*4990*/  IMAD R7, R6, R27, R9 ;  /* 0x0000001b06077224 */ /* 0x000fca00078e0209 */
[----:B------:R-:W-:Y:S02]  /*49a0*/  SEL R13, R7, R8, !P0 ;  /* 0x00000008070d7207 */ /* 0x000fe40004000000 */
[----:B------:R-:W-:-:S07]  /*49b0*/  SEL R20, R8, R7, !P0 ;  /* 0x0000000708147207 */ /* 0x000fce0004000000 */
.L_x_83:
[----:B------:R-:W-:-:S08]  /*49c0*/  NOP ;  /* 0x0000000000007918 */ /* 0x000fd00000000000 */
[----:B------:R-:W2:-:S00]  /*49d0*/  USETMAXREG.DEALLOC.CTAPOOL 0x28 ;  /* 0x00000028000079c8 */ /* 0x000e8000080e0500 */
[----:B--2---:R-:W-:-:S13]  /*49e0*/  ISETP.NE.AND P0, PT, R0, 0x1, PT ;  /* 0x000000010000780c */ /* 0x004fda0003f05270 */
[----:B------:R-:W-:Y:S05]  /*49f0*/  @!P0 BRA `(.L_x_14) ;  /* 0x0000002000d08947 */ /* 0x000fea0003800000 */
[----:B------:R-:W-:Y:S05]  /*4a00*/  @!P4 BRA `(.L_x_86) ;  /* 0x000000100054c947 */ /* 0x000fea0003800000 */
[----:B------:R-:W-:-:S04]  /*4a10*/  PRMT R3, R3, 0x9910, RZ ;  /* 0x0000991003037816 */ /* 0x000fc800000000ff */
[----:B------:R-:W-:-:S04]  /*4a20*/  ISETP.NE.AND P0, PT, R3, RZ, PT ;  /* 0x000000ff0300720c */ /* 0x000fc80003f05270 */
[----:B------:R-:W-:-:S13]  /*4a30*/  ISETP.NE.OR P0, PT, R0, 0x2, !P0 ;  /* 0x000000020000780c */ /* 0x000fda0004705670 */
[----:B------:R-:W-:Y:S05]  /*4a40*/  @P0 BRA `(.L_x_14) ;  /* 0x0000002000bc0947 */ /* 0x000fea0003800000 */
[----:B------:R-:W-:-:S13]  /*4a50*/  LOP3.LUT P1, RZ, R10, 0xff, RZ, 0xc0, !PT ;  /* 0x000000ff0aff7812 */ /* 0x000fda000782c0ff */
[----:B------:R-:W-:Y:S05]  /*4a60*/  @!P1 BRA `(.L_x_87) ;  /* 0x0000000000189947 */ /* 0x000fea0003800000 */
[----:B------:R-:W-:Y:S01]  /*4a70*/  UMOV UR4, 0x400 ;  /* 0x0000040000047882 */ /* 0x000fe20000000000 */
[----:B------:R-:W-:Y:S01]  /*4a80*/  IMAD.MOV.U32 R0, RZ, RZ, RZ ;  /* 0x000000ffff007224 */ /* 0x000fe200078e00ff */
[----:B-1----:R-:W-:-:S04]  /*4a90*/  ULEA UR4, UR44, UR4, 0x18 ;  /* 0x000000042c047291 */ /* 0x002fc8000f8ec03f */
[----:B------:R-:W-:-:S05]  /*4aa0*/  SHF.L.U32 R0, R0, 0x1f, RZ ;  /* 0x0000001f00007819 */ /* 0x000fca00000006ff */
[----:B------:R-:W1:Y:S02]  /*4ab0*/  SYNCS.PHASECHK.TRANS64.TRYWAIT P0, [UR4+0xb8], R0 ;  /* 0x0000b800ff0075a7 */ /* 0x000e640008000144 */
[----:B-1----:R-:W-:Y:S05]  /*4ac0*/  @!P0 BRA `(.L_x_88) ;  /* 0x0000002000f88947 */ /* 0x002fea0003800000 */
.L_x_87:
[----:B------:R-:W-:Y:S01]  /*4ad0*/  PRMT R9, RZ, 0x7610, R9 ;  /* 0x00007610ff097816 */ /* 0x000fe20000000009 */
[----:B------:R-:W-:Y:S06]  /*4ae0*/  @P2 BRA `(.L_x_89) ;  /* 0x0000000000242947 */ /* 0x000fec0003800000 */
[----:B------:R-:W-:Y:S02]  /*4af0*/  ULDC.64 UR4, c[0x0][0x588] ;  /* 0x0001620000047ab9 */ /* 0x000fe40000000a00 */
[----:B------:R-:W-:-:S04]  /*4b00*/  ISETP.NE.U32.AND P0, PT, RZ, UR4, PT ;  /* 0x00000004ff007c0c */ /* 0x000fc8000bf05070 */
[----:B------:R-:W-:-:S13]  /*4b10*/  ISETP.NE.AND.EX P0, PT, RZ, UR5, PT, P0 ;  /* 0x00000005ff007c0c */ /* 0x000fda000bf05300 */
[----:B------:R-:W-:Y:S05]  /*4b20*/  @!P0 BRA `(.L_x_90) ;  /* 0x00000000000c8947 */ /* 0x000fea0003800000 */
[----:B------:R2:W5:Y:S01]  /*4b30*/  LDG.E R11, desc[UR54][R4.64] ;  /* 0x00000036040b7981 */ /* 0x000562000c1e1900 */
[----:B------:R-:W-:Y:S01]  /*4b40*/  IMAD.MOV.U32 R9, RZ, RZ, 0x1 ;  /* 0x00000001ff097424 */ /* 0x000fe200078e00ff */
[----:B------:R-:W-:Y:S06]  /*4b50*/  BRA `(.L_x_89) ;  /* 0x0000000000087947 */ /* 0x000fec0003800000 */
.L_x_90:
[----:B------:R-:W3:Y:S01]  /*4b60*/  LDC R11, c[0x0][0x580] ;  /* 0x00016000ff0b7b82 */ /* 0x000ee20000000800 */
[----:B------:R-:W-:-:S07]  /*4b70*/  IMAD.MOV.U32 R9, RZ, RZ, 0x1 ;  /* 0x00000001ff097424 */ /* 0x000fce00078e00ff */
.L_x_89:
[----:B------:R-:W-:Y:S01]  /*4b80*/  UMOV UR4, URZ ;  /* 0x0000003f00047c82 */ /* 0x000fe20008000000 */
[----:B-1----:R-:W-:Y:S01]  /*4b90*/  IMAD.MOV.U32 R0, RZ, RZ, 0x1 ;  /* 0x00000001ff007424 */ /* 0x002fe200078e00ff */
[----:B------:R-:W-:Y:S06]  /*4ba0*/  @!P1 BRA `(.L_x_91) ;  /* 0x0000000c00489947 */ /* 0x000fec0003800000 */
[----:B------:R-:W1:Y:S01]  /*4bb0*/  LDC R3, c[0x0][0x8a8] ;  /* 0x00022a00ff037b82 */ /* 0x000e620000000800 */
[----:B------:R-:W-:Y:S01]  /*4bc0*/  IMAD.MOV.U32 R0, RZ, RZ, -0x1 ;  /* 0xffffffffff007424 */ /* 0x000fe200078e00ff */
[----:B------:R-:W-:Y:S01]  /*4bd0*/  ULDC UR5, c[0x0][0x900] ;  /* 0x0002400000057ab9 */ /* 0x000fe20000000800 */
[----:B------:R-:W-:Y:S01]  /*4be0*/  LOP3.LUT R10, R19, 0x2, RZ, 0xfc, !PT ;  /* 0x00000002130a7812 */ /* 0x000fe200078efcff */
[----:B------:R-:W-:Y:S01]  /*4bf0*/  ULDC.64 UR14, c[0x0][0x198] ;  /* 0x00006600000e7ab9 */ /* 0x000fe20000000a00 */
[----:B------:R-:W-:Y:S01]  /*4c00*/  UMOV UR4, URZ ;  /* 0x0000003f00047c82 */ /* 0x000fe20008000000 */
[----:B------:R-:W-:Y:S01]  /*4c10*/  SHF.L.U32 R8, R0, UR5, RZ ;  /* 0x0000000500087c19 */ /* 0x000fe200080006ff */
[----:B------:R-:W-:Y:S01]  /*4c20*/  IMAD.MOV.U32 R0, RZ, RZ, 0x1 ;  /* 0x00000001ff007424 */ /* 0x000fe200078e00ff */
[----:B------:R-:W-:Y:S02]  /*4c30*/  USHF.L.U32 UR13, UR46, UR5, URZ ;  /* 0x000000052e0d7299 */ /* 0x000fe4000800063f */
[----:B------:R-:W-:Y:S01]  /*4c40*/  LOP3.LUT R8, RZ, R8, RZ, 0x33, !PT ;  /* 0x00000008ff087212 */ /* 0x000fe200078e33ff */
[----:B------:R-:W-:Y:S01]  /*4c50*/  ULDC.64 UR22, c[0x0][0x588] ;  /* 0x0001620000167ab9 */ /* 0x000fe20000000a00 */
[----:B------:R-:W-:Y:S01]  /*4c60*/  ULDC.64 UR24, c[0x0][0x8f8] ;  /* 0x00023e0000187ab9 */ /* 0x000fe20000000a00 */
[----:B------:R-:W-:Y:S01]  /*4c70*/  ULDC.64 UR26, c[0x0][0x590] ;  /* 0x00016400001a7ab9 */ /* 0x000fe20000000a00 */
[----:B-1----:R-:W-:-:S07]  /*4c80*/  VIADD R3, R3, 0xffffffff ;  /* 0xffffffff03037836 */ /* 0x002fce0000000000 */
.L_x_111:
[----:B------:R-:W-:Y:S02]  /*4c90*/  ISETP.NE.U32.AND P0, PT, RZ, UR26, PT ;  /* 0x0000001aff007c0c */ /* 0x000fe4000bf05070 */
[----:B------:R-:W-:Y:S02]  /*4ca0*/  R2UR UR19, R20 ;  /* 0x00000000141372ca */ /* 0x000fe400000e0000 */
[----:B------:R-:W-:Y:S02]  /*4cb0*/  R2UR UR18, R13 ;  /* 0x000000000d1272ca */ /* 0x000fe400000e0000 */
[----:B------:R-:W-:-:S09]  /*4cc0*/  ISETP.NE.AND.EX P0, PT, RZ, UR27, PT, P0 ;  /* 0x0000001bff007c0c */ /* 0x000fd2000bf05300 */
[----:B------:R-:W-:Y:S02]  /*4cd0*/  USHF.L.U32 UR19, UR19, 0x7, URZ ;  /* 0x0000000713137899 */ /* 0x000fe4000800063f */
[----:B------:R-:W-:Y:S02]  /*4ce0*/  USHF.L.U32 UR18, UR18, 0x6, URZ ;  /* 0x0000000612127899 */ /* 0x000fe4000800063f */
[----:B------:R-:W-:Y:S10]  /*4cf0*/  @!P0 BRA `(.L_x_92) ;  /* 0x00000000002c8947 */ /* 0x000ff40003800000 */
[----:B------:R-:W-:-:S04]  /*4d00*/  ISETP.NE.U32.AND P1, PT, RZ, UR22, PT ;  /* 0x00000016ff007c0c */ /* 0x000fc8000bf25070 */
[----:B------:R-:W-:-:S13]  /*4d10*/  ISETP.NE.AND.EX P1, PT, RZ, UR23, PT, P1 ;  /* 0x00000017ff007c0c */ /* 0x000fda000bf25310 */
[----:B------:R-:W-:Y:S05]  /*4d20*/  @!P1 BRA `(.L_x_93) ;  /* 0x0000000000189947 */ /* 0x000fea0003800000 */
[----:B--2---:R-:W1:Y:S01]  /*4d30*/  LDC.64 R4, c[0x0][0x588] ;  /* 0x00016200ff047b82 */ /* 0x004e620000000a00 */
[----:B------:R-:W-:-:S04]  /*4d40*/  IMAD R7, R12, UR26, RZ ;  /* 0x0000001a0c077c24 */ /* 0x000fc8000f8e02ff */
[----:B-1----:R-:W-:-:S05]  /*4d50*/  IMAD.WIDE R4, R7, 0x4, R4 ;  /* 0x0000000407047825 */ /* 0x002fca00078e0204 */
[----:B---3-5:R1:W5:Y:S01]  /*4d60*/  LDG.E R11, desc[UR54][R4.64] ;  /* 0x00000036040b7981 */ /* 0x028362000c1e1900 */
[----:B------:R-:W-:Y:S01]  /*4d70*/  IMAD.MOV.U32 R9, RZ, RZ, 0x1 ;  /* 0x00000001ff097424 */ /* 0x000fe200078e00ff */
[----:B------:R-:W-:Y:S06]  /*4d80*/  BRA `(.L_x_92) ;  /* 0x0000000000087947 */ /* 0x000fec0003800000 */
.L_x_93:
[----:B---3-5:R-:W4:Y:S01]  /*4d90*/  LDC R11, c[0x0][0x580] ;  /* 0x00016000ff0b7b82 */ /* 0x028f220000000800 */
[----:B------:R-:W-:-:S07]  /*4da0*/  IMAD.MOV.U32 R9, RZ, RZ, 0x1 ;  /* 0x00000001ff097424 */ /* 0x000fce00078e00ff */
.L_x_92:
[----:B------:R-:W-:Y:S05]  /*4db0*/  @!P0 BRA `(.L_x_94) ;  /* 0x00000000001c8947 */ /* 0x000fea0003800000 */
[----:B------:R-:W-:-:S13]  /*4dc0*/  LOP3.LUT P2, RZ, R9, 0xff, RZ, 0xc0, !PT ;  /* 0x000000ff09ff7812 */ /* 0x000fda000784c0ff */
[----:B-12---:R-:W1:Y:S02]  /*4dd0*/  @!P2 LDC.64 R4, c[0x0][0x588] ;  /* 0x00016200ff04ab82 */ /* 0x006e640000000a00 */
[----:B-1----:R-:W-:-:S04]  /*4de0*/  @!P2 ISETP.NE.U32.AND P0, PT, R4, RZ, PT ;  /* 0x000000ff0400a20c */ /* 0x002fc80003f05070 */
[----:B------:R-:W-:Y:S02]  /*4df0*/  @!P2 ISETP.NE.AND.EX P1, PT, R5, RZ, PT, P0 ;  /* 0x000000ff0500a20c */ /* 0x000fe40003f25300 */
[----:B---345:R-:W-:Y:S02]  /*4e00*/  @P2 FSETP.EQ.AND P0, PT, R11, RZ, PT ;  /* 0x000000ff0b00220b */ /* 0x038fe40003f02000 */
[----:B------:R-:W-:Y:S01]  /*4e10*/  @!P2 PLOP3.LUT P0, PT, P1, PT, PT, 0x8, 0x0 ;  /* 0x000000000000a81c */ /* 0x000fe20000f0e170 */
[----:B------:R-:W-:-:S12]  /*4e20*/  BRA `(.L_x_95) ;  /* 0x0000000000047947 */ /* 0x000fd80003800000 */
.L_x_94:
[----:B---345:R-:W-:-:S13]  /*4e30*/  FSETP.EQ.AND P0, PT, R11, RZ, PT ;  /* 0x000000ff0b00720b */ /* 0x038fda0003f02000 */
.L_x_95:
[----:B------:R-:W-:Y:S02]  /*4e40*/  ISETP.NE.AND P2, PT, R10, 0x3, PT ;  /* 0x000000030a00780c */ /* 0x000fe40003f45270 */
[----:B------:R-:W-:-:S04]  /*4e50*/  ELECT P1, URZ, PT ;  /* 0x00000000003f782f */ /* 0x000fc80003820000 */
[----:B------:R-:W-:-:S07]  /*4e60*/  PLOP3.LUT P0, PT, P1, P0, PT, 0x20, 0x0 ;  /* 0x000000000000781c */ /* 0x000fce0000f00470 */
[----:B------:R-:W-:Y:S06]  /*4e70*/  @!P2 BRA `(.L_x_96) ;  /* 0x000000000004a947 */ /* 0x000fec0003800000 */
[----:B------:R-:W-:Y:S01]  /*4e80*/  BPT.TRAP 0x1 ;  /* 0x000000040000795c */ /* 0x000fe20000300000 */
.L_x_96:
[----:B------:R-:W3:Y:S01]  /*4e90*/  S2UR UR44, SR_CgaCtaId ;  /* 0x00000000002c79c3 */ /* 0x000ee20000008800 */
[----:B------:R-:W-:Y:S01]  /*4ea0*/  UMOV UR5, 0x400 ;  /* 0x0000040000057882 */ /* 0x000fe20000000000 */
[----:B-12---:R-:W-:Y:S01]  /*4eb0*/  SHF.L.U32 R4, R0, 0x1f, RZ ;  /* 0x0000001f00047819 */ /* 0x006fe200000006ff */
[----:B---3--:R-:W-:-:S04]  /*4ec0*/  ULEA UR6, UR44, UR5, 0x18 ;  /* 0x000000052c067291 */ /* 0x008fc8000f8ec03f */
[----:B------:R-:W-:-:S09]  /*4ed0*/  ULEA UR5, UR4, UR6, 0x3 ;  /* 0x0000000604057291 */ /* 0x000fd2000f8e183f */
[----:B------:R-:W1:Y:S02]  /*4ee0*/  SYNCS.PHASECHK.TRANS64.TRYWAIT P1, [UR5+0x98], R4 ;  /* 0x00009804ff0075a7 */ /* 0x000e640008020145 */
[----:B-1----:R-:W-:Y:S05]  /*4ef0*/  @!P1 BRA `(.L_x_97) ;  /* 0x0000002000049947 */ /* 0x002fea0003800000 */
.L_x_142:
[----:B------:R-:W-:Y:S04]  /*4f00*/  BSSY B0, `(.L_x_98) ;  /* 0x000000f000007945 */ /* 0x000fe80003800000 */
[----:B------:R-:W-:Y:S05]  /*4f10*/  @!P0 BRA `(.L_x_99) ;  /* 0x0000000000348947 */ /* 0x000fea0003800000 */
[----:B------:R-:W-:Y:S01]  /*4f20*/  ULEA UR16, UR4, UR6, 0xd ;  /* 0x0000000604107291 */ /* 0x000fe2000f8e683f */
[----:B------:R-:W-:Y:S01]  /*4f30*/  R2UR UR20, R12 ;  /* 0x000000000c1472ca */ /* 0x000fe200000e0000 */
[----:B------:R-:W-:Y:S02]  /*4f40*/  UIADD3 UR8, UP0, UR14, 0x3f0, URZ ;  /* 0x000003f00e087890 */ /* 0x000fe4000ff1e03f */
[----:B------:R-:W-:Y:S02]  /*4f50*/  UIADD3 UR17, UR5, 0x80, URZ ;  /* 0x0000008005117890 */ /* 0x000fe4000fffe03f */
[----:B------:R-:W-:Y:S02]  /*4f60*/  UIADD3 UR16, UR16, 0x200, URZ ;  /* 0x0000020010107890 */ /* 0x000fe4000fffe03f */
[----:B------:R-:W-:Y:S01]  /*4f70*/  UIADD3.X UR9, URZ, UR15, URZ, UP0, !UPT ;  /* 0x0000000f3f097290 */ /* 0x000fe200087fe43f */
[----:B------:R-:W-:Y:S01]  /*4f80*/  UMOV UR10, 0x0 ;  /* 0x00000000000a7882 */ /* 0x000fe20000000000 */
[----:B------:R-:W-:-:S07]  /*4f90*/  UMOV UR11, 0x10000000 ;  /* 0x10000000000b7882 */ /* 0x000fce0000000000 */
[----:B------:R2:W-:Y:S02]  /*4fa0*/  UTMALDG.3D [UR16], [UR8], desc[UR10] ;  /* 0x00000a10080075b4 */ /* 0x0005e40008011000 */
[----:B--2---:R-:W-:Y:S05]  /*4fb0*/  @!P2 BRA `(.L_x_100) ;  /* 0x000000000004a947 */ /* 0x004fea0003800000 */
[----:B------:R-:W-:Y:S01]  /*4fc0*/  BPT.TRAP 0x1 ;  /* 0x000000040000795c */ /* 0x000fe20000300000 */
.L_x_100:
[----:B-1----:R-:W1:Y:S02]  /*4fd0*/  LDC R4, c[0x0][0x800] ;  /* 0x00020000ff047b82 */ /* 0x002e640000000800 */
[----:B-1----:R2:W-:Y:S02]  /*4fe0*/  SYNCS.ARRIVE.TRANS64.RED.A0TR RZ, [UR5+0x80], R4 ;  /* 0x00008004ffff79a7 */ /* 0x0025e40008300405 */
.L_x_99:
[----:B------:R-:W-:Y:S05]  /*4ff0*/  BSYNC B0 ;  /* 0x0000000000007941 */ /* 0x000fea0003800000 */
.L_x_98:
[----:B------:R-:W-:Y:S05]  /*5000*/  @!P2 BRA `(.L_x_101) ;  /* 0x000000000004a947 */ /* 0x000fea0003800000 */
[----:B------:R-:W-:Y:S01]  /*5010*/  BPT.TRAP 0x1 ;  /* 0x000000040000795c */ /* 0x000fe20000300000 */
.L_x_101:
[----:B------:R-:W-:Y:S02]  /*5020*/  UIADD3 UR5, UR5, 0x80, URZ ;  /* 0x0000008005057890 */ /* 0x000fe4000fffe03f */
[----:B------:R-:W-:Y:S02]  /*5030*/  UIADD3 UR4, UR4, 0x1, URZ ;  /* 0x0000000104047890 */ /* 0x000fe4000fffe03f */
[----:B------:R-:W-:Y:S02]  /*5040*/  UPRMT UR5, UR44, 0x654, UR5 ;  /* 0x000006542c057896 */ /* 0x000fe40008000005 */
[----:B------:R-:W-:-:S04]  /*5050*/  UISETP.NE.AND UP0, UPT, UR4, 0x3, UPT ;  /* 0x000000030400788c */ /* 0x000fc8000bf05270 */
[----:B------:R-:W-:-:S03]  /*5060*/  USEL UR7, URZ, 0x1, UP0 ;  /* 0x000000013f077887 */ /* 0x000fc60008000000 */
[----:B------:R-:W-:Y:S01]  /*5070*/  SYNCS.ARRIVE.TRANS64.RED.A1T0 RZ, [UR5], RZ ;  /* 0x000000ffffff79a7 */ /* 0x000fe20008100405 */
[----:B------:R-:W-:Y:S02]  /*5080*/  USEL UR5, UR4, URZ, UP0 ;  /* 0x0000003f04057287 */ /* 0x000fe40008000000 */
[----:B-1----:R-:W-:Y:S01]  /*5090*/  LOP3.LUT R5, R0, UR7, RZ, 0x3c, !PT ;  /* 0x0000000700057c12 */ /* 0x002fe2000f8e3cff */
[----:B------:R-:W-:Y:S09]  /*50a0*/  @!P2 BRA `(.L_x_102) ;  /* 0x000000000004a947 */ /* 0x000ff20003800000 */
[----:B------:R-:W-:Y:S01]  /*50b0*/  BPT.TRAP 0x1 ;  /* 0x000000040000795c */ /* 0x000fe20000300000 */
.L_x_102:
[----:B------:R-:W-:Y:S01]  /*50c0*/  ULEA UR4, UR5, UR6, 0x3 ;  /* 0x0000000605047291 */ /* 0x000fe2000f8e183f */
[----:B------:R-:W-:-:S08]  /*50d0*/  SHF.L.U32 R0, R5, 0x1f, RZ ;  /* 0x0000001f05007819 */ /* 0x000fd000000006ff */
[----:B------:R-:W1:Y:S02]  /*50e0*/  SYNCS.PHASECHK.TRANS64.TRYWAIT P1, [UR4+0x98], R0 ;  /* 0x00009800ff0075a7 */ /* 0x000e640008020144 */
[----:B-1----:R-:W-:Y:S05]  /*50f0*/  @!P1 BRA `(.L_x_103) ;  /* 0x0000001c009c9947 */ /* 0x002fea0003800000 */
.L_x_143:
[----:B------:R-:W-:Y:S04]  /*5100*/  BSSY B0, `(.L_x_104) ;  /* 0x0000011000007945 */ /* 0x000fe80003800000 */
[----:B------:R-:W-:Y:S05]  /*5110*/  @!P0 BRA `(.L_x_105) ;  /* 0x00000000003c8947 */ /* 0x000fea0003800000 */
[----:B------:R-:W-:Y:S01]  /*5120*/  ULEA UR8, UR5, UR6, 0xd ;  /* 0x0000000605087291 */ /* 0x000fe2000f8e683f */
[----:B------:R-:W-:Y:S01]  /*5130*/  R2UR UR12, R12 ;  /* 0x000000000c0c72ca */ /* 0x000fe200000e0000 */
[----:B------:R-:W-:Y:S02]  /*5140*/  UIADD3 UR16, UP0, UR14, 0x3f0, URZ ;  /* 0x000003f00e107890 */ /* 0x000fe4000ff1e03f */
[----:B------:R-:W-:Y:S02]  /*5150*/  UIADD3 UR10, UR18, 0x20, URZ ;  /* 0x00000020120a7890 */ /* 0x000fe4000fffe03f */
[----:B------:R-:W-:Y:S02]  /*5160*/  UIADD3 UR9, UR4, 0x80, URZ ;  /* 0x0000008004097890 */ /* 0x000fe4000fffe03f */
[----:B------:R-:W-:Y:S02]  /*5170*/  UIADD3 UR8, UR8, 0x200, URZ ;  /* 0x0000020008087890 */ /* 0x000fe4000fffe03f */
[----:B------:R-:W-:Y:S01]  /*5180*/  UIADD3.X UR17, URZ, UR15, URZ, UP0, !UPT ;  /* 0x0000000f3f117290 */ /* 0x000fe200087fe43f */
[----:B------:R-:W-:Y:S01]  /*5190*/  UMOV UR20, 0x0 ;  /* 0x0000000000147882 */ /* 0x000fe20000000000 */
[----:B------:R-:W-:Y:S01]  /*51a0*/  UMOV UR21, 0x10000000 ;  /* 0x1000000000157882 */ /* 0x000fe20000000000 */
[----:B------:R-:W-:-:S06]  /*51b0*/  UMOV UR11, UR19 ;  /* 0x00000013000b7c82 */ /* 0x000fcc0008000000 */
[----:B------:R3:W-:Y:S02]  /*51c0*/  UTMALDG.3D [UR8], [UR16], desc[UR20] ;  /* 0x00001408100075b4 */ /* 0x0007e40008011000 */
[----:B---3--:R-:W-:Y:S05]  /*51d0*/  @!P2 BRA `(.L_x_106) ;  /* 0x000000000004a947 */ /* 0x008fea0003800000 */
[----:B------:R-:W-:Y:S01]  /*51e0*/  BPT.TRAP 0x1 ;  /* 0x000000040000795c */ /* 0x000fe20000300000 */
.L_x_106:
[----:B-1----:R-:W1:Y:S02]  /*51f0*/  LDC R0, c[0x0][0x800] ;  /* 0x00020000ff007b82 */ /* 0x002e640000000800 */
[----:B-1----:R3:W-:Y:S02]  /*5200*/  SYNCS.ARRIVE.TRANS64.RED.A0TR RZ, [UR4+0x80], R0 ;  /* 0x00008000ffff79a7 */ /* 0x0027e40008300404 */
.L_x_105:
[----:B------:R-:W-:Y:S05]  /*5210*/  BSYNC B0 ;  /* 0x0000000000007941 */ /* 0x000fea0003800000 */
.L_x_104:
[----:B------:R-:W-:Y:S05]  /*5220*/  @!P2 BRA `(.L_x_107) ;  /* 0x000000000004a947 */ /* 0x000fea0003800000 */
[----:B------:R-:W-:Y:S01]  /*5230*/  BPT.TRAP 0x1 ;  /* 0x000000040000795c */ /* 0x000fe20000300000 */
.L_x_107:
[----:B------:R-:W-:Y:S01]  /*5240*/  UIADD3 UR4, UR4, 0x80, URZ ;  /* 0x0000008004047890 */ /* 0x000fe2000fffe03f */
[----:B------:R-:W-:Y:S01]  /*5250*/  IADD3 R16, P0, R16, UR52, RZ ;  /* 0x0000003410107c10 */ /* 0x000fe2000ff1e0ff */
[----:B------:R-:W-:Y:S01]  /*5260*/  IMAD.MOV.U32 R20, RZ, RZ, -0x1 ;  /* 0xffffffffff147424 */ /* 0x000fe200078e00ff */
[----:B--2---:R-:W-:Y:S01]  /*5270*/  PRMT R4, RZ, 0x7610, R4 ;  /* 0x00007610ff047816 */ /* 0x004fe20000000004 */
[----:B------:R-:W-:Y:S01]  /*5280*/  UPRMT UR4, UR44, 0x654, UR4 ;  /* 0x000006542c047896 */ /* 0x000fe20008000004 */
[----:B------:R-:W-:Y:S01]  /*5290*/  IADD3.X R17, R17, UR45, RZ, P0, !PT ;  /* 0x0000002d11117c10 */ /* 0x000fe200087fe4ff */
[----:B------:R-:W-:Y:S01]  /*52a0*/  IMAD.MOV.U32 R13, RZ, RZ, -0x1 ;  /* 0xffffffffff0d7424 */ /* 0x000fe200078e00ff */
[----:B------:R-:W-:Y:S01]  /*52b0*/  ISETP.GE.U32.AND P0, PT, R16, UR24, PT ;  /* 0x0000001810007c0c */ /* 0x000fe2000bf06070 */
[----:B------:R-:W-:-:S03]  /*52c0*/  IMAD.MOV.U32 R12, RZ, RZ, -0x1 ;  /* 0xffffffffff0c7424 */ /* 0x000fc600078e00ff */
[----:B------:R-:W-:Y:S02]  /*52d0*/  ISETP.GE.U32.AND.EX P0, PT, R17, UR25, PT, P0 ;  /* 0x0000001911007c0c */ /* 0x000fe4000bf06100 */
[----:B------:R-:W-:Y:S01]  /*52e0*/  SYNCS.ARRIVE.TRANS64.RED.A1T0 RZ, [UR4], RZ ;  /* 0x000000ffffff79a7 */ /* 0x000fe20008100404 */
[----:B------:R-:W-:-:S04]  /*52f0*/  UIADD3 UR4, UR5, 0x1, URZ ;  /* 0x0000000105047890 */ /* 0x000fc8000fffe03f */
[----:B------:R-:W-:-:S04]  /*5300*/  UISETP.NE.AND UP0, UPT, UR4, 0x3, UPT ;  /* 0x000000030400788c */ /* 0x000fc8000bf05270 */
[----:B------:R-:W-:Y:S02]  /*5310*/  USEL UR5, URZ, 0x1, UP0 ;  /* 0x000000013f057887 */ /* 0x000fe40008000000 */
[----:B------:R-:W-:-:S04]  /*5320*/  USEL UR4, UR4, URZ, UP0 ;  /* 0x0000003f04047287 */ /* 0x000fc80008000000 */
[----:B-1-3--:R-:W-:Y:S01]  /*5330*/  LOP3.LUT R0, R5, UR5, RZ, 0x3c, !PT ;  /* 0x0000000505007c12 */ /* 0x00afe2000f8e3cff */
[----:B------:R-:W-:Y:S07]  /*5340*/  @P0 BRA `(.L_x_108) ;  /* 0x0000000400580947 */ /* 0x000fee0003800000 */
[----:B------:R-:W1:Y:S01]  /*5350*/  S2R R15, SR_CTAID.X ;  /* 0x00000000000f7919 */ /* 0x000e620000002500 */
[----:B------:R-:W2:Y:S01]  /*5360*/  LDC.64 R12, c[0x0][0x8d0] ;  /* 0x00023400ff0c7b82 */ /* 0x000ea20000000a00 */
[----:B------:R-:W-:Y:S01]  /*5370*/  ULDC UR5, c[0x0][0x150] ;  /* 0x0000540000057ab9 */ /* 0x000fe20000000800 */
[----:B------:R-:W-:Y:S01]  /*5380*/  IMAD.MOV.U32 R7, RZ, RZ, R16 ;  /* 0x000000ffff077224 */ /* 0x000fe200078e0010 */
[----:B------:R-:W3:Y:S01]  /*5390*/  S2R R18, SR_CTAID.Y ;  /* 0x0000000000127919 */ /* 0x000ee20000002600 */
[----:B------:R-:W-:-:S04]  /*53a0*/  IMAD.MOV.U32 R21, RZ, RZ, R17 ;  /* 0x000000ffff157224 */ /* 0x000fc800078e0011 */
[----:B------:R-:W4:Y:S08]  /*53b0*/  LDC R22, c[0x0][0x144] ;  /* 0x00005100ff167b82 */ /* 0x000f300000000800 */
[----:B------:R-:W4:Y:S01]  /*53c0*/  LDC R20, c[0x0][0x8d8] ;  /* 0x00023600ff147b82 */ /* 0x000f220000000800 */
[----:B--2---:R-:W-:-:S04]  /*53d0*/  ISETP.NE.U32.AND P0, PT, R12, RZ, PT ;  /* 0x000000ff0c00720c */ /* 0x004fc80003f05070 */
[----:B------:R-:W-:Y:S02]  /*53e0*/  ISETP.NE.AND.EX P0, PT, R13, RZ, PT, P0 ;  /* 0x000000ff0d00720c */ /* 0x000fe40003f05300 */
[----:B-1----:R-:W-:Y:S02]  /*53f0*/  I2FP.F32.U32 R4, R15 ;  /* 0x0000000f00047245 */ /* 0x002fe40000201000 */
[----:B---3--:R-:W-:-:S03]  /*5400*/  I2FP.F32.U32 R23, R18 ;  /* 0x0000001200177245 */ /* 0x008fc60000201000 */
[----:B------:R-:W-:-:S04]  /*5410*/  FMUL R4, R4, UR5 ;  /* 0x0000000504047c20 */ /* 0x000fc80008400000 */
[----:B------:R1:W2:Y:S02]  /*5420*/  F2I.U32.TRUNC.NTZ R14, R4 ;  /* 0x00000004000e7305 */ /* 0x0002a4000020f000 */
[----:B----4-:R-:W-:Y:S05]  /*5430*/  @!P0 BRA `(.L_x_109) ;  /* 0x0000000000308947 */ /* 0x010fea0003800000 */
[----:B------:R-:W3:Y:S02]  /*5440*/  LDC R5, c[0x0][0x8dc] ;  /* 0x00023700ff057b82 */ /* 0x000ee40000000800 */
[----:B---3--:R-:W-:-:S05]  /*5450*/  IADD3 R5, P0, R16, R5, RZ ;  /* 0x0000000510057210 */ /* 0x008fca0007f1e0ff */
[----:B------:R-:W-:-:S04]  /*5460*/  IMAD.X R21, RZ, RZ, R17, P0 ;  /* 0x000000ffff157224 */ /* 0x000fc800000e0611 */
[----:B------:R-:W-:-:S04]  /*5470*/  IMAD.WIDE.U32 R6, R21, R12, RZ ;  /* 0x0000000c15067225 */ /* 0x000fc800078e00ff */
[----:B------:R-:W-:-:S04]  /*5480*/  IMAD.WIDE.U32 R6, P0, R5, R13, R6 ;  /* 0x0000000d05067225 */ /* 0x000fc80007800006 */
[----:B-1----:R-:W-:-:S04]  /*5490*/  IMAD.WIDE.U32 R4, R5, R12, RZ ;  /* 0x0000000c05047225 */ /* 0x002fc800078e00ff */
[----:B------:R-:W-:Y:S01]  /*54a0*/  IMAD.MOV.U32 R4, RZ, RZ, R7 ;  /* 0x000000ffff047224 */ /* 0x000fe200078e0007 */
[----:B------:R-:W-:Y:S01]  /*54b0*/  IADD3 RZ, P1, R5, R6, RZ ;  /* 0x0000000605ff7210 */ /* 0x000fe20007f3e0ff */
[----:B------:R-:W-:-:S04]  /*54c0*/  IMAD.X R5, RZ, RZ, RZ, P0 ;  /* 0x000000ffff057224 */ /* 0x000fc800000e06ff */
[----:B------:R-:W-:-:S04]  /*54d0*/  IMAD.WIDE.U32.X R4, R21, R13, R4, P1 ;  /* 0x0000000d15047225 */ /* 0x000fc800008e0404 */
[----:B------:R-:W-:Y:S02]  /*54e0*/  IMAD.MOV.U32 R7, RZ, RZ, R4 ;  /* 0x000000ffff077224 */ /* 0x000fe400078e0004 */
[----:B------:R-:W-:-:S07]  /*54f0*/  IMAD.MOV.U32 R21, RZ, RZ, R5 ;  /* 0x000000ffff157224 */ /* 0x000fce00078e0005 */
.L_x_109:
[----:B------:R-:W-:Y:S01]  /*5500*/  ULDC UR5, c[0x0][0x154] ;  /* 0x0000550000057ab9 */ /* 0x000fe20000000800 */
[----:B------:R-:W3:Y:S01]  /*5510*/  LDC R13, c[0x0][0x148] ;  /* 0x00005200ff0d7b82 */ /* 0x000ee20000000800 */
[----:B------:R-:W-:Y:S01]  /*5520*/  FMUL R23, R23, UR5 ;  /* 0x0000000517177c20 */ /* 0x000fe20008400000 */
[----:B------:R-:W-:Y:S01]  /*5530*/  ISETP.NE.AND P2, PT, R2, 0x1, PT ;  /* 0x000000010200780c */ /* 0x000fe20003f45270 */
[----:B--2---:R-:W-:Y:S01]  /*5540*/  IMAD.MOV R6, RZ, RZ, -R14 ;  /* 0x000000ffff067224 */ /* 0x004fe200078e0a0e */
[-CC-:B------:R-:W-:Y:S02]  /*5550*/  SHF.R.U64 R14, R7, R20.reuse, R21.reuse ;  /* 0x00000014070e7219 */ /* 0x180fe40000001215 */
[----:B------:R-:W-:Y:S01]  /*5560*/  SHF.R.U32.HI R20, RZ, R20, R21 ;  /* 0x00000014ff147219 */ /* 0x000fe20000011615 */
[----:B------:R-:W2:Y:S01]  /*5570*/  F2I.U32.TRUNC.NTZ R23, R23 ;  /* 0x0000001700177305 */ /* 0x000ea2000020f000 */
[----:B-1----:R-:W1:Y:S01]  /*5580*/  LDC.64 R4, c[0x0][0x8c8] ;  /* 0x00023200ff047b82 */ /* 0x002e620000000a00 */
[----:B------:R-:W-:Y:S01]  /*5590*/  IADD3 R21, P0, RZ, -R14, RZ ;  /* 0x8000000eff157210 */ /* 0x000fe20007f1e0ff */
[----:B------:R-:W-:-:S04]  /*55a0*/  IMAD R15, R22, R6, R15 ;  /* 0x00000006160f7224 */ /* 0x000fc800078e020f */
[----:B------:R-:W-:Y:S02]  /*55b0*/  IMAD.X R7, RZ, RZ, ~R20, P0 ;  /* 0x000000ffff077224 */ /* 0x000fe400000e0e14 */
[----:B------:R-:W4:Y:S01]  /*55c0*/  LDC R24, c[0x0][0x8c0] ;  /* 0x00023000ff187b82 */ /* 0x000f220000000800 */
[----:B--2---:R-:W-:-:S07]  /*55d0*/  IMAD.MOV R12, RZ, RZ, -R23 ;  /* 0x000000ffff0c7224 */ /* 0x004fce00078e0a17 */
[----:B------:R-:W2:Y:S01]  /*55e0*/  LDC R27, c[0x0][0x900] ;  /* 0x00024000ff1b7b82 */ /* 0x000ea20000000800 */
[----:B---3--:R-:W-:-:S07]  /*55f0*/  @P2 IMAD R15, R13, R12, R18 ;  /* 0x0000000c0d0f2224 */ /* 0x008fce00078e0212 */
[----:B------:R-:W3:Y:S01]  /*5600*/  LDC.64 R12, c[0x0][0x8e8] ;  /* 0x00023a00ff0c7b82 */ /* 0x000ee20000000a00 */
[----:B-1----:R-:W-:-:S04]  /*5610*/  IMAD R6, R7, R4, RZ ;  /* 0x0000000407067224 */ /* 0x002fc800078e02ff */
[C---:B------:R-:W-:Y:S02]  /*5620*/  IMAD R7, R21.reuse, R5, R6 ;  /* 0x0000000515077224 */ /* 0x040fe400078e0206 */
[----:B------:R-:W-:Y:S01]  /*5630*/  IMAD.WIDE.U32 R4, R21, R4, R16 ;  /* 0x0000000415047225 */ /* 0x000fe200078e0010 */
[----:B------:R-:W1:Y:S03]  /*5640*/  LDC R6, c[0x0][0x8b0] ;  /* 0x00022c00ff067b82 */ /* 0x000e660000000800 */
[----:B------:R-:W-:-:S05]  /*5650*/  IMAD.IADD R5, R5, 0x1, R7 ;  /* 0x0000000105057824 */ /* 0x000fca00078e0207 */
[----:B------:R-:W2:Y:S01]  /*5660*/  LDC R25, c[0x0][0x8f0] ;  /* 0x00023c00ff197b82 */ /* 0x000ea20000000800 */
[-CC-:B----4-:R-:W-:Y:S02]  /*5670*/  SHF.R.U64 R22, R4, R24.reuse, R5.reuse ;  /* 0x0000001804167219 */ /* 0x190fe40000001205 */
[----:B------:R-:W-:-:S05]  /*5680*/  SHF.R.U32.HI R5, RZ, R24, R5 ;  /* 0x00000018ff057219 */ /* 0x000fca0000011605 */
[----:B------:R-:W4:Y:S01]  /*5690*/  LDC R21, c[0x0][0x8e0] ;  /* 0x00023800ff157b82 */ /* 0x000f220000000800 */
[----:B---3--:R-:W-:-:S04]  /*56a0*/  ISETP.NE.U32.AND P0, PT, R12, RZ, PT ;  /* 0x000000ff0c00720c */ /* 0x008fc80003f05070 */
[----:B------:R-:W-:-:S03]  /*56b0*/  ISETP.NE.AND.EX P0, PT, R13, RZ, PT, P0 ;  /* 0x000000ff0d00720c */ /* 0x000fc60003f05300 */
[----:B------:R-:W3:Y:S01]  /*56c0*/  LDC R20, c[0x0][0x8b8] ;  /* 0x00022e00ff147b82 */ /* 0x000ee20000000800 */
[-CC-:B-1----:R-:W-:Y:S02]  /*56d0*/  SHF.R.U64 R23, R22, R6.reuse, R5.reuse ;  /* 0x0000000616177219 */ /* 0x182fe40000001205 */
[----:B------:R-:W-:-:S04]  /*56e0*/  SHF.R.U32.HI R4, RZ, R6, R5 ;  /* 0x00000006ff047219 */ /* 0x000fc80000011605 */
[-CC-:B--2---:R-:W-:Y:S01]  /*56f0*/  SHF.R.U64 R24, R23, R27.reuse, R4.reuse ;  /* 0x0000001b17187219 */ /* 0x184fe20000001204 */
[----:B------:R-:W1:Y:S01]  /*5700*/  LDC R18, c[0x0][0x8a8] ;  /* 0x00022a00ff127b82 */ /* 0x000e620000000800 */
[----:B------:R-:W-:-:S03]  /*5710*/  SHF.R.U32.HI R27, RZ, R27, R4 ;  /* 0x0000001bff1b7219 */ /* 0x000fc60000011604 */
[----:B------:R-:W-:Y:S02]  /*5720*/  IMAD.MOV.U32 R4, RZ, RZ, R24 ;  /* 0x000000ffff047224 */ /* 0x000fe400078e0018 */
[----:B------:R-:W-:Y:S01]  /*5730*/  IMAD.MOV.U32 R5, RZ, RZ, R27 ;  /* 0x000000ffff057224 */ /* 0x000fe200078e001b */
[----:B------:R-:W-:Y:S06]  /*5740*/  @!P0 BRA `(.L_x_110) ;  /* 0x0000000000288947 */ /* 0x000fec0003800000 */
[----:B------:R-:W2:Y:S02]  /*5750*/  LDC R5, c[0x0][0x8f4] ;  /* 0x00023d00ff057b82 */ /* 0x000ea40000000800 */
[----:B--2---:R-:W-:-:S05]  /*5760*/  IADD3 R5, P0, R24, R5, RZ ;  /* 0x0000000518057210 */ /* 0x004fca0007f1e0ff */
[----:B------:R-:W-:-:S04]  /*5770*/  IMAD.X R27, RZ, RZ, R27, P0 ;  /* 0x000000ffff1b7224 */ /* 0x000fc800000e061b */
[----:B------:R-:W-:-:S04]  /*5780*/  IMAD.WIDE.U32 R6, R27, R12, RZ ;  /* 0x0000000c1b067225 */ /* 0x000fc800078e00ff */
[----:B------:R-:W-:-:S04]  /*5790*/  IMAD.WIDE.U32 R6, P0, R5, R13, R6 ;  /* 0x0000000d05067225 */ /* 0x000fc80007800006 */
[----:B------:R-:W-:-:S04]  /*57a0*/  IMAD.WIDE.U32 R4, R5, R12, RZ ;  /* 0x0000000c05047225 */ /* 0x000fc800078e00ff */
[----:B------:R-:W-:Y:S01]  /*57b0*/  IMAD.MOV.U32 R4, RZ, RZ, R7 ;  /* 0x000000ffff047224 */ /* 0x000fe200078e0007 */
[----:B------:R-:W-:Y:S01]  /*57c0*/  IADD3 RZ, P1, R5, R6, RZ ;  /* 0x0000000605ff7210 */ /* 0x000fe20007f3e0ff */
[----:B------:R-:W-:-:S04]  /*57d0*/  IMAD.X R5, RZ, RZ, RZ, P0 ;  /* 0x000000ffff057224 */ /* 0x000fc800000e06ff */
[----:B------:R-:W-:-:S08]  /*57e0*/  IMAD.WIDE.U32.X R4, R27, R13, R4, P1 ;  /* 0x0000000d1b047225 */ /* 0x000fd000008e0404 */
.L_x_110:
[----:B------:R-:W-:Y:S01]  /*57f0*/  SHF.R.U64 R4, R4, R25, R5 ;  /* 0x0000001904047219 */ /* 0x000fe20000001205 */
[----:B------:R-:W-:Y:S01]  /*5800*/  IMAD.MOV.U32 R12, RZ, RZ, R14 ;  /* 0x000000ffff0c7224 */ /* 0x000fe200078e000e */
[----:B------:R-:W-:Y:S02]  /*5810*/  LOP3.LUT R23, R23, R8, RZ, 0xc0, !PT ;  /* 0x0000000817177212 */ /* 0x000fe400078ec0ff */
[----:B------:R-:W-:Y:S01]  /*5820*/  LOP3.LUT R22, R22, R3, RZ, 0xc0, !PT ;  /* 0x0000000316167212 */ /* 0x000fe200078ec0ff */
[----:B------:R-:W-:Y:S02]  /*5830*/  IMAD.MOV R5, RZ, RZ, -R4 ;  /* 0x000000ffff057224 */ /* 0x000fe400078e0a04 */
[----:B------:R-:W-:Y:S02]  /*5840*/  IMAD R23, R4, UR13, R23 ;  /* 0x0000000d04177c24 */ /* 0x000fe4000f8e0217 */
[----:B----4-:R-:W-:Y:S02]  /*5850*/  IMAD R21, R5, R21, R24 ;  /* 0x0000001505157224 */ /* 0x010fe400078e0218 */
[----:B---3--:R-:W-:-:S02]  /*5860*/  IMAD R20, R23, R20, R15 ;  /* 0x0000001417147224 */ /* 0x008fc400078e020f */
[----:B-1----:R-:W-:Y:S02]  /*5870*/  IMAD R21, R21, R18, R22 ;  /* 0x0000001215157224 */ /* 0x002fe400078e0216 */
[----:B------:R-:W-:-:S03]  /*5880*/  IMAD.MOV.U32 R4, RZ, RZ, 0x1 ;  /* 0x00000001ff047424 */ /* 0x000fc600078e00ff */
[----:B------:R-:W-:Y:S02]  /*5890*/  SEL R13, R21, R20, !P2 ;  /* 0x00000014150d7207 */ /* 0x000fe40005000000 */
[----:B------:R-:W-:-:S07]  /*58a0*/  SEL R20, R20, R21, !P2 ;  /* 0x0000001514147207 */ /* 0x000fce0005000000 */
.L_x_108:
[----:B------:R-:W-:-:S13]  /*58b0*/  LOP3.LUT P0, RZ, R4, 0xff, RZ, 0xc0, !PT ;  /* 0x000000ff04ff7812 */ /* 0x000fda000780c0ff */
[----:B------:R-:W-:Y:S05]  /*58c0*/  @P0 BRA `(.L_x_111) ;  /* 0xfffffff000f00947 */ /* 0x000fea000383ffff */
.L_x_91:
[----:B------:R-:W-:-:S13]  /*58d0*/  ELECT P0, URZ, PT ;  /* 0x00000000003f782f */ /* 0x000fda0003800000 */
[----:B------:R-:W-:Y:S05]  /*58e0*/  @!P0 BRA `(.L_x_14) ;  /* 0x0000001400148947 */ /* 0x000fea0003800000 */
[----:B------:R-:W-:-:S04]  /*58f0*/  LOP3.LUT R19, R19, 0x2, RZ, 0xfc, !PT ;  /* 0x0000000213137812 */ /* 0x000fc800078efcff */
[----:B------:R-:W-:-:S13]  /*5900*/  ISETP.NE.AND P1, PT, R19, 0x3, PT ;  /* 0x000000031300780c */ /* 0x000fda0003f25270 */
[----:B------:R-:W-:Y:S05]  /*5910*/  @!P1 BRA `(.L_x_112) ;  /* 0x0000000000049947 */ /* 0x000fea0003800000 */
[----:B------:R-:W-:Y:S01]  /*5920*/  BPT.TRAP 0x1 ;  /* 0x000000040000795c */ /* 0x000fe20000300000 */
.L_x_112:
[----:B------:R-:W-:Y:S01]  /*5930*/  IMAD.U32 R7, RZ, RZ, UR44 ;  /* 0x0000002cff077e24 */ /* 0x000fe2000f8e00ff */
[----:B------:R-:W-:Y:S01]  /*5940*/  MOV R2, 0x400 ;  /* 0x0000040000027802 */ /* 0x000fe20000000f00 */
[----:B--2---:R-:W-:-:S03]  /*5950*/  IMAD.U32 R4, RZ, RZ, UR4 ;  /* 0x00000004ff047e24 */ /* 0x004fc6000f8e00ff */
[----:B------:R-:W-:Y:S02]  /*5960*/  LEA R7, R7, R2, 0x18 ;  /* 0x0000000207077211 */ /* 0x000fe400078ec0ff */
[----:B------:R-:W-:-:S03]  /*5970*/  SHF.L.U32 R2, R0, 0x1f, RZ ;  /* 0x0000001f00027819 */ /* 0x000fc600000006ff */
[----:B------:R-:W-:-:S04]  /*5980*/  IMAD R3, R4, 0x8, R7 ;  /* 0x0000000804037824 */ /* 0x000fc800078e0207 */
[----:B------:R-:W1:Y:S02]  /*5990*/  SYNCS.PHASECHK.TRANS64.TRYWAIT P0, [R3+URZ+0x98], R2 ;  /* 0x00009802030075a7 */ /* 0x000e64000800017f */
[----:B-1----:R-:W-:Y:S05]  /*59a0*/  @!P0 BRA `(.L_x_113) ;  /* 0x0000001400888947 */ /* 0x002fea0003800000 */
.L_x_144:
[----:B------:R-:W-:Y:S05]  /*59b0*/  @!P1 BRA `(.L_x_114) ;  /* 0x0000000000049947 */ /* 0x000fea0003800000 */
[----:B------:R-:W-:Y:S01]  /*59c0*/  BPT.TRAP 0x1 ;  /* 0x000000040000795c */ /* 0x000fe20000300000 */
.L_x_114:
[----:B------:R-:W-:-:S04]  /*59d0*/  UIADD3 UR5, UR4, 0x1, URZ ;  /* 0x0000000104057890 */ /* 0x000fc8000fffe03f */
[----:B------:R-:W-:Y:S02]  /*59e0*/  UISETP.NE.AND UP0, UPT, UR5, 0x3, UPT ;  /* 0x000000030500788c */ /* 0x000fe4000bf05270 */
[----:B-1----:R-:W-:Y:S02]  /*59f0*/  IMAD.U32 R2, RZ, RZ, UR5 ;  /* 0x00000005ff027e24 */ /* 0x002fe4000f8e00ff */
[----:B------:R-:W-:Y:S02]  /*5a00*/  USEL UR5, URZ, 0x1, UP0 ;  /* 0x000000013f057887 */ /* 0x000fe40008000000 */
[----:B------:R-:W-:-:S04]  /*5a10*/  PLOP3.LUT P0, PT, PT, PT, UP0, 0x80, 0x0 ;  /* 0x000000000000781c */ /* 0x000fc80003f0f008 */
[----:B------:R-:W-:Y:S02]  /*5a20*/  SEL R2, R2, RZ, P0 ;  /* 0x000000ff02027207 */ /* 0x000fe40000000000 */
[----:B------:R-:W-:-:S03]  /*5a30*/  LOP3.LUT R3, R0, UR5, RZ, 0x3c, !PT ;  /* 0x0000000500037c12 */ /* 0x000fc6000f8e3cff */
[----:B------:R-:W-:Y:S01]  /*5a40*/  IMAD R5, R2, 0x8, R7 ;  /* 0x0000000802057824 */ /* 0x000fe200078e0207 */
[----:B------:R-:W-:-:S04]  /*5a50*/  SHF.L.U32 R0, R3, 0x1f, RZ ;  /* 0x0000001f03007819 */ /* 0x000fc800000006ff */
[----:B------:R-:W1:Y:S02]  /*5a60*/  SYNCS.PHASECHK.TRANS64.TRYWAIT P0, [R5+URZ+0x98], R0 ;  /* 0x00009800050075a7 */ /* 0x000e64000800017f */
[----:B-1----:R-:W-:Y:S05]  /*5a70*/  @!P0 BRA `(.L_x_115) ;  /* 0x0000001400688947 */ /* 0x002fea0003800000 */
.L_x_145:
[----:B------:R-:W-:Y:S05]  /*5a80*/  @!P1 BRA `(.L_x_116) ;  /* 0x0000000000049947 */ /* 0x000fea0003800000 */
[----:B------:R-:W-:Y:S01]  /*5a90*/  BPT.TRAP 0x1 ;  /* 0x000000040000795c */ /* 0x000fe20000300000 */
.L_x_116:
[----:B-1----:R-:W-:-:S05]  /*5aa0*/  VIADD R0, R2, 0x1 ;  /* 0x0000000102007836 */ /* 0x002fca0000000000 */
[----:B------:R-:W-:-:S04]  /*5ab0*/  ISETP.NE.AND P0, PT, R0, 0x3, PT ;  /* 0x000000030000780c */ /* 0x000fc80003f05270 */
[----:B------:R-:W-:Y:S02]  /*5ac0*/  SEL R2, RZ, 0x1, P0 ;  /* 0x00000001ff027807 */ /* 0x000fe40000000000 */
[----:B------:R-:W-:Y:S02]  /*5ad0*/  SEL R0, R0, RZ, P0 ;  /* 0x000000ff00007207 */ /* 0x000fe40000000000 */
[----:B------:R-:W-:-:S03]  /*5ae0*/  LOP3.LUT R2, R3, R2, RZ, 0x3c, !PT ;  /* 0x0000000203027212 */ /* 0x000fc600078e3cff */
[----:B------:R-:W-:Y:S01]  /*5af0*/  IMAD R3, R0, 0x8, R7 ;  /* 0x0000000800037824 */ /* 0x000fe200078e0207 */
[----:B------:R-:W-:-:S07]  /*5b00*/  SHF.L.U32 R0, R2, 0x1f, RZ ;  /* 0x0000001f02007819 */ /* 0x000fce00000006ff */
.L_x_117:
[----:B-1----:R1:W2:Y:S02]  /*5b10*/  SYNCS.PHASECHK.TRANS64.TRYWAIT P0, [R3+URZ+0x98], R0 ;  /* 0x00009800030075a7 */ /* 0x0022a4000800017f */
[----:B--2---:R-:W-:Y:S05]  /*5b20*/  @!P0 NANOSLEEP.SYNCS 0x989680 ;  /* 0x009896800000895d */ /* 0x004fea0003900000 */
[----:B------:R-:W2:Y:S02]  /*5b30*/  @!P0 SYNCS.PHASECHK.TRANS64 P0, [R3+URZ+0x98], R0 ;  /* 0x00009800030085a7 */ /* 0x000ea4000800007f */
[----:B--2---:R-:W-:Y:S05]  /*5b40*/  @P0 BRA `(.L_x_14) ;  /* 0x00000010007c0947 */ /* 0x004fea0003800000 */
[----:B------:R-:W-:Y:S05]  /*5b50*/  BRA `(.L_x_117) ;  /* 0xfffffffc00ec7947 */ /* 0x000fea000383ffff */
.L_x_86:
[----:B------:R-:W-:Y:S01]  /*5b60*/  LOP3.LUT P0, RZ, R10, 0xff, RZ, 0xc0, !PT ;  /* 0x000000ff0aff7812 */ /* 0x000fe2000780c0ff */
[----:B------:R-:W-:Y:S02]  /*5b70*/  IMAD.MOV.U32 R10, RZ, RZ, 0x1 ;  /* 0x00000001ff0a7424 */ /* 0x000fe400078e00ff */
[----:B------:R-:W-:-:S10]  /*5b80*/  IMAD.MOV.U32 R9, RZ, RZ, RZ ;  /* 0x000000ffff097224 */ /* 0x000fd400078e00ff */
[----:B------:R-:W-:Y:S05]  /*5b90*/  @!P0 BRA `(.L_x_118) ;  /* 0x0000000c00248947 */ /* 0x000fea0003800000 */
[----:B------:R-:W2:Y:S01]  /*5ba0*/  LDC R0, c[0x0][0x28c] ;  /* 0x0000a300ff007b82 */ /* 0x000ea20000000800 */
[----:B------:R-:W-:Y:S01]  /*5bb0*/  ULDC UR7, c[0x0][0x900] ;  /* 0x0002400000077ab9 */ /* 0x000fe20000000800 */
[----:B------:R-:W-:Y:S01]  /*5bc0*/  UMOV UR8, 0xffffffff ;  /* 0xffffffff00087882 */ /* 0x000fe20000000000 */
[----:B------:R-:W-:Y:S01]  /*5bd0*/  BSSY B0, `(.L_x_118) ;  /* 0x00000c5000007945 */ /* 0x000fe20003800000 */
[----:B-1----:R-:W-:Y:S01]  /*5be0*/  USHF.L.U32 UR4, UR44, 0x5, URZ ;  /* 0x000000052c047899 */ /* 0x002fe2000800063f */
[----:B------:R-:W-:Y:S01]  /*5bf0*/  LOP3.LUT R11, R22, 0x2, RZ, 0xfc, !PT ;  /* 0x00000002160b7812 */ /* 0x000fe200078efcff */
[----:B------:R-:W-:Y:S01]  /*5c00*/  USHF.L.U32 UR5, UR44, 0xb, URZ ;  /* 0x0000000b2c057899 */ /* 0x000fe2000800063f */
[----:B------:R-:W-:Y:S01]  /*5c10*/  IMAD.MOV.U32 R10, RZ, RZ, 0x1 ;  /* 0x00000001ff0a7424 */ /* 0x000fe200078e00ff */
[----:B------:R-:W-:Y:S01]  /*5c20*/  USHF.L.U32 UR8, UR8, UR7, URZ ;  /* 0x0000000708087299 */ /* 0x000fe2000800063f */
[----:B------:R-:W-:Y:S01]  /*5c30*/  IMAD.MOV.U32 R9, RZ, RZ, RZ ;  /* 0x000000ffff097224 */ /* 0x000fe200078e00ff */
[----:B------:R-:W-:Y:S01]  /*5c40*/  ULDC UR6, c[0x0][0x8a8] ;  /* 0x00022a0000067ab9 */ /* 0x000fe20000000800 */
[----:B------:R-:W-:-:S02]  /*5c50*/  ULOP3.LUT UR4, UR4, 0x20, URZ, 0xc0, !UPT ;  /* 0x0000002004047892 */ /* 0x000fc4000f8ec03f */
[----:B------:R-:W-:Y:S02]  /*5c60*/  ULOP3.LUT UR5, UR5, 0x800, URZ, 0xc0, !UPT ;  /* 0x0000080005057892 */ /* 0x000fe4000f8ec03f */
[----:B------:R-:W-:Y:S02]  /*5c70*/  UIADD3 UR17, UR6, -0x1, URZ ;  /* 0xffffffff06117890 */ /* 0x000fe4000fffe03f */
[----:B------:R-:W-:Y:S02]  /*5c80*/  USHF.L.U32 UR19, UR46, UR7, URZ ;  /* 0x000000072e137299 */ /* 0x000fe4000800063f */
[----:B------:R-:W-:Y:S01]  /*5c90*/  ULOP3.LUT UR18, URZ, UR8, URZ, 0x33, !UPT ;  /* 0x000000083f127292 */ /* 0x000fe2000f8e333f */
[----:B------:R-:W-:Y:S01]  /*5ca0*/  ULDC.64 UR22, c[0x0][0x198] ;  /* 0x0000660000167ab9 */ /* 0x000fe20000000a00 */
[----:B--2---:R-:W-:-:S05]  /*5cb0*/  VIADD R0, R0, 0x3f ;  /* 0x0000003f00007836 */ /* 0x004fca0000000000 */
[----:B------:R-:W-:-:S04]  /*5cc0*/  SHF.R.S32.HI R3, RZ, 0x1f, R0 ;  /* 0x0000001fff037819 */ /* 0x000fc80000011400 */
[----:B------:R-:W-:Y:S01]  /*5cd0*/  LEA.HI R3, R3, R0, RZ, 0x6 ;  /* 0x0000000003037211 */ /* 0x000fe200078f30ff */
[----:B------:R-:W-:-:S03]  /*5ce0*/  IMAD.MOV.U32 R0, RZ, RZ, 0x1 ;  /* 0x00000001ff007424 */ /* 0x000fc600078e00ff */
[--C-:B------:R-:W-:Y:S02]  /*5cf0*/  SHF.R.S32.HI R8, RZ, 0x6, R3.reuse ;  /* 0x00000006ff087819 */ /* 0x100fe40000011403 */
[----:B------:R-:W-:-:S03]  /*5d00*/  PRMT R3, R0, 0x7610, R3 ;  /* 0x0000761000037816 */ /* 0x000fc60000000003 */
[----:B------:R-:W-:-:S07]  /*5d10*/  VIADD R0, R8, 0x1 ;  /* 0x0000000108007836 */ /* 0x000fce0000000000 */
.L_x_129:
[----:B------:R-:W-:-:S03]  /*5d20*/  UMOV UR6, 0xffffffff ;  /* 0xffffffff00067882 */ /* 0x000fc60000000000 */
[----:B------:R-:W-:Y:S05]  /*5d30*/  BRA.DIV UR6, `(.L_x_119) ;  /* 0x0000001206cc7947 */ /* 0x000fea000b800000 */
[----:B------:R-:W-:-:S13]  /*5d40*/  ELECT P6, URZ, PT ;  /* 0x00000000003f782f */ /* 0x000fda00038c0000 */
.L_x_148:
[----:B------:R-:W1:Y:S01]  /*5d50*/  LDC R4, c[0x0][0x28c] ;  /* 0x0000a300ff047b82 */ /* 0x000e620000000800 */
[----:B------:R-:W-:Y:S01]  /*5d60*/  BSSY B1, `(.L_x_120) ;  /* 0x0000038000017945 */ /* 0x000fe20003800000 */
[----:B-1----:R-:W-:-:S13]  /*5d70*/  ISETP.LT.OR P6, PT, R4, 0x1, !P6 ;  /* 0x000000010400780c */ /* 0x002fda00077c1670 */
[----:B------:R-:W-:Y:S05]  /*5d80*/  @P6 BRA `(.L_x_121) ;  /* 0x0000000000d46947 */ /* 0x000fea0003800000 */
[----:B------:R-:W-:Y:S01]  /*5d90*/  LEA R15, R13, UR4, 0x6 ;  /* 0x000000040d0f7c11 */ /* 0x000fe2000f8e30ff */
[----:B------:R-:W-:Y:S02]  /*5da0*/  IMAD.SHL.U32 R20, R20, 0x80, RZ ;  /* 0x0000008014147824 */ /* 0x000fe400078e00ff */
[----:B------:R-:W-:Y:S02]  /*5db0*/  IMAD.MOV.U32 R21, RZ, RZ, RZ ;  /* 0x000000ffff157224 */ /* 0x000fe400078e00ff */
[----:B------:R-:W-:Y:S02]  /*5dc0*/  IMAD.MOV.U32 R4, RZ, RZ, R0 ;  /* 0x000000ffff047224 */ /* 0x000fe400078e0000 */
[----:B------:R-:W-:Y:S02]  /*5dd0*/  IMAD.MOV.U32 R5, RZ, RZ, R10 ;  /* 0x000000ffff057224 */ /* 0x000fe400078e000a */
[----:B------:R-:W-:-:S07]  /*5de0*/  IMAD.MOV.U32 R6, RZ, RZ, R9 ;  /* 0x000000ffff067224 */ /* 0x000fce00078e0009 */
.L_x_124:
[----:B------:R-:W1:Y:S01]  /*5df0*/  S2R R14, SR_CgaCtaId ;  /* 0x00000000000e7919 */ /* 0x000e620000008800 */
[----:B------:R-:W-:Y:S02]  /*5e00*/  MOV R7, 0x400 ;  /* 0x0000040000077802 */ /* 0x000fe40000000f00 */
[----:B------:R-:W-:-:S13]  /*5e10*/  LOP3.LUT P1, RZ, R18, 0x7f, RZ, 0xc0, !PT ;  /* 0x0000007f12ff7812 */ /* 0x000fda000782c0ff */
[----:B------:R-:W2:Y:S01]  /*5e20*/  @!P1 LDC R13, c[0x0][0x500] ;  /* 0x00014000ff0d9b82 */ /* 0x000ea20000000800 */
[----:B-1----:R-:W-:Y:S02]  /*5e30*/  LEA R19, R14, R7, 0x18 ;  /* 0x000000070e137211 */ /* 0x002fe400078ec0ff */
[----:B------:R-:W-:-:S03]  /*5e40*/  SHF.L.U32 R7, R5, 0x1f, RZ ;  /* 0x0000001f05077819 */ /* 0x000fc600000006ff */
[----:B------:R-:W-:-:S04]  /*5e50*/  IMAD R14, R6, 0x8, R19 ;  /* 0x00000008060e7824 */ /* 0x000fc800078e0213 */
[----:B------:R-:W1:Y:S02]  /*5e60*/  SYNCS.PHASECHK.TRANS64.TRYWAIT P0, [R14+URZ+0x40], R7 ;  /* 0x000040070e0075a7 */ /* 0x000e64000800017f */
[----:B-12---:R-:W-:Y:S05]  /*5e70*/  @!P0 BRA `(.L_x_122) ;  /* 0x00000010009c8947 */ /* 0x006fea0003800000 */
.L_x_149:
[----:B-1----:R-:W-:Y:S01]  /*5e80*/  PRMT R7, R11, 0x9910, RZ ;  /* 0x000099100b077816 */ /* 0x002fe200000000ff */
[----:B------:R1:W-:Y:S03]  /*5e90*/  @!P1 SYNCS.ARRIVE.TRANS64 RZ, [R14+URZ], R13 ;  /* 0x0000000d0eff99a7 */ /* 0x0003e6000800003f */
[----:B------:R-:W-:-:S13]  /*5ea0*/  ISETP.NE.AND P0, PT, R7, 0x2, PT ;  /* 0x000000020700780c */ /* 0x000fda0003f05270 */
[----:B-1----:R-:W-:Y:S05]  /*5eb0*/  @P0 BRA `(.L_x_123) ;  /* 0x0000000000040947 */ /* 0x002fea0003800000 */
[----:B------:R-:W-:Y:S01]  /*5ec0*/  BPT.TRAP 0x1 ;  /* 0x000000040000795c */ /* 0x000fe20000300000 */
.L_x_123:
[C---:B------:R-:W-:Y:S01]  /*5ed0*/  LEA R7, R6.reuse, UR5, 0xc ;  /* 0x0000000506077c11 */ /* 0x040fe2000f8e60ff */
[--C-:B------:R-:W-:Y:S01]  /*5ee0*/  IMAD R13, R6, 0x4000, R19.reuse ;  /* 0x00004000060d7824 */ /* 0x100fe200078e0213 */
[----:B------:R-:W-:Y:S01]  /*5ef0*/  R2UR UR9, R14 ;  /* 0x000000000e0972ca */ /* 0x000fe200000e0000 */
[----:B------:R-:W-:Y:S01]  /*5f00*/  VIADD R4, R4, 0xffffffff ;  /* 0xffffffff04047836 */ /* 0x000fe20000000000 */
[----:B------:R-:W-:Y:S01]  /*5f10*/  UIADD3 UR6, UP0, UR22, 0xf0, URZ ;  /* 0x000000f016067890 */ /* 0x000fe2000ff1e03f */
[----:B------:R-:W-:Y:S01]  /*5f20*/  IMAD R7, R7, 0x2, R19 ;  /* 0x0000000207077824 */ /* 0x000fe200078e0213 */
[----:B------:R-:W-:Y:S01]  /*5f30*/  R2UR UR7, R13 ;  /* 0x000000000d0772ca */ /* 0x000fe200000e0000 */
[----:B------:R-:W-:Y:S01]  /*5f40*/  UIADD3 UR24, UP1, UR22, 0x1f0, URZ ;  /* 0x000001f016187890 */ /* 0x000fe2000ff3e03f */
[----:B------:R-:W-:Y:S01]  /*5f50*/  R2UR UR11, R20 ;  /* 0x00000000140b72ca */ /* 0x000fe200000e0000 */
[----:B------:R-:W-:Y:S01]  /*5f60*/  VIADD R6, R6, 0x1 ;  /* 0x0000000106067836 */ /* 0x000fe20000000000 */
[----:B------:R-:W-:Y:S01]  /*5f70*/  R2UR UR8, R7 ;  /* 0x00000000070872ca */ /* 0x000fe200000e0000 */
[----:B------:R-:W-:Y:S01]  /*5f80*/  UIADD3.X UR25, URZ, UR23, URZ, UP1, !UPT ;  /* 0x000000173f197290 */ /* 0x000fe20008ffe43f */
[----:B------:R-:W-:Y:S01]  /*5f90*/  R2UR UR10, R21 ;  /* 0x00000000150a72ca */ /* 0x000fe200000e0000 */
[----:B------:R-:W-:Y:S01]  /*5fa0*/  UMOV UR14, 0x0 ;  /* 0x00000000000e7882 */ /* 0x000fe20000000000 */
[----:B------:R-:W-:Y:S01]  /*5fb0*/  R2UR UR12, R12 ;  /* 0x000000000c0c72ca */ /* 0x000fe200000e0000 */
[----:B------:R-:W-:Y:S01]  /*5fc0*/  UMOV UR15, 0x10000000 ;  /* 0x10000000000f7882 */ /* 0x000fe20000000000 */
[----:B------:R-:W-:Y:S01]  /*5fd0*/  R2UR UR20, R15 ;  /* 0x000000000f1472ca */ /* 0x000fe200000e0000 */
[----:B------:R-:W-:Y:S01]  /*5fe0*/  UMOV UR21, 0x30000 ;  /* 0x0003000000157882 */ /* 0x000fe20000000000 */
[----:B------:R-:W-:Y:S01]  /*5ff0*/  ISETP.GT.AND P1, PT, R4, 0x1, PT ;  /* 0x000000010400780c */ /* 0x000fe20003f24270 */
[----:B------:R-:W-:Y:S01]  /*6000*/  UIADD3 UR13, UR7, 0x6400, URZ ;  /* 0x00006400070d7890 */ /* 0x000fe2000fffe03f */
[----:B------:R-:W-:Y:S01]  /*6010*/  ISETP.NE.AND P0, PT, R6, 0x8, PT ;  /* 0x000000080600780c */ /* 0x000fe20003f05270 */
[----:B------:R-:W-:Y:S01]  /*6020*/  UIADD3.X UR7, URZ, UR23, URZ, UP0, !UPT ;  /* 0x000000173f077290 */ /* 0x000fe200087fe43f */
[----:B------:R-:W-:Y:S01]  /*6030*/  VIADD R21, R21, 0x40 ;  /* 0x0000004015157836 */ /* 0x000fe20000000000 */
[----:B------:R-:W-:Y:S01]  /*6040*/  UIADD3 UR16, UR8, 0x26400, URZ ;  /* 0x0002640008107890 */ /* 0x000fe2000fffe03f */
[----:B------:R-:W-:-:S02]  /*6050*/  SEL R14, RZ, 0x1, P0 ;  /* 0x00000001ff0e7807 */ /* 0x000fc40000000000 */
[----:B------:R-:W-:Y:S01]  /*6060*/  UMOV UR8, UR13 ;  /* 0x0000000d00087c82 */ /* 0x000fe20008000000 */
[----:B------:R-:W-:Y:S02]  /*6070*/  SEL R6, R6, RZ, P0 ;  /* 0x000000ff06067207 */ /* 0x000fe40000000000 */
[----:B------:R-:W-:Y:S01]  /*6080*/  LOP3.LUT R5, R5, R14, RZ, 0x3c, !PT ;  /* 0x0000000e05057212 */ /* 0x000fe200078e3cff */
[----:B------:R1:W-:Y:S02]  /*6090*/  UTMALDG.3D [UR8], [UR6], desc[UR14] ;  /* 0x00000e08060075b4 */ /* 0x0003e40008011000 */
[----:B-1----:R-:W-:Y:S01]  /*60a0*/  UMOV UR8, UR16 ;  /* 0x0000001000087c82 */ /* 0x002fe20008000000 */
[----:B------:R-:W-:Y:S02]  /*60b0*/  UMOV UR11, UR20 ;  /* 0x00000014000b7c82 */ /* 0x000fe40008000000 */
[----:B------:R1:W-:Y:S02]  /*60c0*/  UTMALDG.3D.MULTICAST [UR8], [UR24], UR21, desc[UR14] ;  /* 0x00000e08180073b4 */ /* 0x0003e40008011815 */
[----:B-1----:R-:W-:Y:S05]  /*60d0*/  @P1 BRA `(.L_x_124) ;  /* 0xfffffffc00441947 */ /* 0x002fea000383ffff */
.L_x_121:
[----:B------:R-:W-:Y:S05]  /*60e0*/  BSYNC B1 ;  /* 0x0000000000017941 */ /* 0x000fea0003800000 */
.L_x_120:
[----:B------:R-:W-:Y:S01]  /*60f0*/  LOP3.LUT P1, RZ, R3, 0xff, RZ, 0xc0, !PT ;  /* 0x000000ff03ff7812 */ /* 0x000fe2000782c0ff */
[----:B------:R-:W-:Y:S01]  /*6100*/  IMAD.IADD R9, R8, 0x1, R9 ;  /* 0x0000000108097824 */ /* 0x000fe200078e0209 */
[----:B------:R-:W-:Y:S01]  /*6110*/  IADD3 R16, P2, R16, UR52, RZ ;  /* 0x0000003410107c10 */ /* 0x000fe2000ff5e0ff */
[----:B------:R-:W-:Y:S01]  /*6120*/  ULDC.64 UR6, c[0x0][0x8f8] ;  /* 0x00023e0000067ab9 */ /* 0x000fe20000000a00 */
[----:B------:R-:W-:Y:S01]  /*6130*/  BSSY B1, `(.L_x_125) ;  /* 0x000006c000017945 */ /* 0x000fe20003800000 */
[----:B------:R-:W-:Y:S01]  /*6140*/  IMAD.MOV.U32 R20, RZ, RZ, -0x1 ;  /* 0xffffffffff147424 */ /* 0x000fe200078e00ff */
[----:B------:R-:W-:Y:S01]  /*6150*/  SHF.R.U32.HI R3, RZ, 0x3, R9 ;  /* 0x00000003ff037819 */ /* 0x000fe20000011609 */
[----:B------:R-:W-:Y:S01]  /*6160*/  IMAD.MOV.U32 R13, RZ, RZ, -0x1 ;  /* 0xffffffffff0d7424 */ /* 0x000fe200078e00ff */
[----:B------:R-:W-:Y:S01]  /*6170*/  ISETP.GT.U32.AND P0, PT, R9, 0x7, PT ;  /* 0x000000070900780c */ /* 0x000fe20003f04070 */
[----:B------:R-:W-:Y:S01]  /*6180*/  IMAD.MOV.U32 R12, RZ, RZ, -0x1 ;  /* 0xffffffffff0c7424 */ /* 0x000fe200078e00ff */
[----:B------:R-:W-:-:S02]  /*6190*/  LOP3.LUT R3, R3, 0x1, RZ, 0xc0, !PT ;  /* 0x0000000103037812 */ /* 0x000fc400078ec0ff */
[----:B------:R-:W-:Y:S01]  /*61a0*/  ISETP.LT.U32.AND P0, PT, R8, 0x8, P0 ;  /* 0x000000080800780c */ /* 0x000fe20000701070 */
[----:B------:R-:W1:Y:S01]  /*61b0*/  @P1 S2R R5, SR_CgaCtaId ;  /* 0x0000000000051919 */ /* 0x000e620000008800 */
[----:B------:R-:W-:Y:S02]  /*61c0*/  @P1 MOV R4, 0x400 ;  /* 0x0000040000041802 */ /* 0x000fe40000000f00 */
[----:B------:R-:W-:Y:S02]  /*61d0*/  IADD3.X R17, R17, UR45, RZ, P2, !PT ;  /* 0x0000002d11117c10 */ /* 0x000fe400097fe4ff */
[----:B------:R-:W-:Y:S02]  /*61e0*/  ISETP.GE.U32.AND P2, PT, R16, UR6, PT ;  /* 0x0000000610007c0c */ /* 0x000fe4000bf46070 */
[----:B------:R-:W-:Y:S02]  /*61f0*/  LOP3.LUT R9, R9, 0x7, RZ, 0xc0, !PT ;  /* 0x0000000709097812 */ /* 0x000fe400078ec0ff */
[----:B-1----:R-:W-:-:S04]  /*6200*/  @P1 LEA R4, R5, R4, 0x18 ;  /* 0x0000000405041211 */ /* 0x002fc800078ec0ff */
[----:B------:R1:W-:Y:S01]  /*6210*/  @P1 SYNCS.ARRIVE.TRANS64.A1T0 RZ, [R4+URZ+0xb8], RZ ;  /* 0x0000b8ff04ff19a7 */ /* 0x0003e2000810003f */
[----:B------:R-:W-:Y:S02]  /*6220*/  ISETP.NE.U32.AND P1, PT, R3, 0x1, PT ;  /* 0x000000010300780c */ /* 0x000fe40003f25070 */
[----:B------:R-:W-:Y:S02]  /*6230*/  SEL R3, RZ, 0x1, !P0 ;  /* 0x00000001ff037807 */ /* 0x000fe40004000000 */
[----:B------:R-:W-:Y:S02]  /*6240*/  ISETP.GE.U32.AND.EX P0, PT, R17, UR7, PT, P2 ;  /* 0x0000000711007c0c */ /* 0x000fe4000bf06120 */
[----:B------:R-:W-:-:S04]  /*6250*/  ISETP.GT.U32.AND P1, PT, R8, 0x7, !P1 ;  /* 0x000000070800780c */ /* 0x000fc80004f24070 */
[----:B-1----:R-:W-:-:S04]  /*6260*/  SEL R4, RZ, 0x1, !P1 ;  /* 0x00000001ff047807 */ /* 0x002fc80004800000 */
[--C-:B------:R-:W-:Y:S02]  /*6270*/  LOP3.LUT R10, R4, R10, R3.reuse, 0x96, !PT ;  /* 0x0000000a040a7212 */ /* 0x100fe400078e9603 */
[----:B------:R-:W-:Y:S02]  /*6280*/  PRMT R4, RZ, 0x7610, R4 ;  /* 0x00007610ff047816 */ /* 0x000fe40000000004 */
[----:B------:R-:W-:Y:S01]  /*6290*/  PRMT R3, RZ, 0x7610, R3 ;  /* 0x00007610ff037816 */ /* 0x000fe20000000003 */
[----:B------:R-:W-:Y:S06]  /*62a0*/  @P0 BRA `(.L_x_126) ;  /* 0x0000000400500947 */ /* 0x000fec0003800000 */
[----:B------:R-:W1:Y:S01]  /*62b0*/  S2R R13, SR_CTAID.X ;  /* 0x00000000000d7919 */ /* 0x000e620000002500 */
[----:B------:R-:W-:Y:S01]  /*62c0*/  ULDC.64 UR6, c[0x0][0x8d0] ;  /* 0x0002340000067ab9 */ /* 0x000fe20000000a00 */
[----:B------:R-:W2:Y:S01]  /*62d0*/  LDC R20, c[0x0][0x144] ;  /* 0x00005100ff147b82 */ /* 0x000ea20000000800 */
[----:B------:R-:W-:Y:S01]  /*62e0*/  ISETP.NE.U32.AND P0, PT, RZ, UR6, PT ;  /* 0x00000006ff007c0c */ /* 0x000fe2000bf05070 */
[----:B------:R-:W3:Y:S01]  /*62f0*/  S2R R12, SR_CTAID.Y ;  /* 0x00000000000c7919 */ /* 0x000ee20000002600 */
[----:B------:R-:W-:Y:S01]  /*6300*/  ULDC UR8, c[0x0][0x150] ;  /* 0x0000540000087ab9 */ /* 0x000fe20000000800 */
[----:B------:R-:W-:Y:S01]  /*6310*/  ULDC UR9, c[0x0][0x8d8] ;  /* 0x0002360000097ab9 */ /* 0x000fe20000000800 */
[----:B------:R-:W-:Y:S01]  /*6320*/  ISETP.NE.AND.EX P0, PT, RZ, UR7, PT, P0 ;  /* 0x00000007ff007c0c */ /* 0x000fe2000bf05300 */
[----:B------:R-:W-:Y:S01]  /*6330*/  IMAD.MOV.U32 R4, RZ, RZ, R16 ;  /* 0x000000ffff047224 */ /* 0x000fe200078e0010 */
[----:B-1----:R-:W-:-:S05]  /*6340*/  I2FP.F32.U32 R5, R13 ;  /* 0x0000000d00057245 */ /* 0x002fca0000201000 */
[----:B------:R-:W-:Y:S01]  /*6350*/  FMUL R19, R5, UR8 ;  /* 0x0000000805137c20 */ /* 0x000fe20008400000 */
[----:B------:R-:W-:-:S05]  /*6360*/  IMAD.MOV.U32 R5, RZ, RZ, R17 ;  /* 0x000000ffff057224 */ /* 0x000fca00078e0011 */
[----:B---3--:R-:W-:Y:S05]  /*6370*/  @!P0 BRA `(.L_x_127) ;  /* 0x0000000000288947 */ /* 0x008fea0003800000 */
[----:B------:R-:W-:Y:S02]  /*6380*/  ULDC UR8, c[0x0][0x8dc] ;  /* 0x0002370000087ab9 */ /* 0x000fe40000000800 */
[----:B------:R-:W-:-:S05]  /*6390*/  IADD3 R5, P0, R16, UR8, RZ ;  /* 0x0000000810057c10 */ /* 0x000fca000ff1e0ff */
[----:B------:R-:W-:-:S04]  /*63a0*/  IMAD.X R15, RZ, RZ, R17, P0 ;  /* 0x000000ffff0f7224 */ /* 0x000fc800000e0611 */
[----:B------:R-:W-:-:S04]  /*63b0*/  IMAD.WIDE.U32 R6, R15, UR6, RZ ;  /* 0x000000060f067c25 */ /* 0x000fc8000f8e00ff */
[----:B------:R-:W-:-:S04]  /*63c0*/  IMAD.WIDE.U32 R6, P0, R5, UR7, R6 ;  /* 0x0000000705067c25 */ /* 0x000fc8000f800006 */
[----:B------:R-:W-:-:S04]  /*63d0*/  IMAD.WIDE.U32 R4, R5, UR6, RZ ;  /* 0x0000000605047c25 */ /* 0x000fc8000f8e00ff */
[----:B------:R-:W-:Y:S01]  /*63e0*/  IMAD.MOV.U32 R4, RZ, RZ, R7 ;  /* 0x000000ffff047224 */ /* 0x000fe200078e0007 */
[----:B------:R-:W-:Y:S01]  /*63f0*/  IADD3 RZ, P1, R5, R6, RZ ;  /* 0x0000000605ff7210 */ /* 0x000fe20007f3e0ff */
[----:B------:R-:W-:-:S04]  /*6400*/  IMAD.X R5, RZ, RZ, RZ, P0 ;  /* 0x000000ffff057224 */ /* 0x000fc800000e06ff */
[----:B------:R-:W-:-:S08]  /*6410*/  IMAD.WIDE.U32.X R4, R15, UR7, R4, P1 ;  /* 0x000000070f047c25 */ /* 0x000fd000088e0404 */
.L_x_127:
[--C-:B------:R-:W-:Y:S01]  /*6420*/  SHF.R.U64 R14, R4, UR9, R5.reuse ;  /* 0x00000009040e7c19 */ /* 0x100fe20008001205 */
[----:B------:R-:W1:Y:S01]  /*6430*/  F2I.U32.TRUNC.NTZ R19, R19 ;  /* 0x0000001300137305 */ /* 0x000e62000020f000 */
[----:B------:R-:W-:Y:S01]  /*6440*/  SHF.R.U32.HI R4, RZ, UR9, R5 ;  /* 0x00000009ff047c19 */ /* 0x000fe20008011605 */
[----:B------:R-:W-:Y:S01]  /*6450*/  ULDC.64 UR6, c[0x0][0x8c8] ;  /* 0x0002320000067ab9 */ /* 0x000fe20000000a00 */
[----:B------:R-:W-:Y:S01]  /*6460*/  IADD3 R7, P0, RZ, -R14, RZ ;  /* 0x8000000eff077210 */ /* 0x000fe20007f1e0ff */
[----:B------:R-:W-:Y:S01]  /*6470*/  ULDC.64 UR8, c[0x0][0x8e8] ;  /* 0x00023a0000087ab9 */ /* 0x000fe20000000a00 */
[----:B------:R-:W3:Y:S03]  /*6480*/  LDC R21, c[0x0][0x148] ;  /* 0x00005200ff157b82 */ /* 0x000ee60000000800 */
[----:B------:R-:W-:Y:S01]  /*6490*/  IMAD.X R4, RZ, RZ, ~R4, P0 ;  /* 0x000000ffff047224 */ /* 0x000fe200000e0e04 */
[----:B------:R-:W-:-:S03]  /*64a0*/  ISETP.NE.U32.AND P0, PT, RZ, UR8, PT ;  /* 0x00000008ff007c0c */ /* 0x000fc6000bf05070 */
[----:B------:R-:W-:Y:S01]  /*64b0*/  IMAD R6, R4, UR6, RZ ;  /* 0x0000000604067c24 */ /* 0x000fe2000f8e02ff */
[----:B------:R-:W-:Y:S01]  /*64c0*/  ISETP.NE.AND.EX P0, PT, RZ, UR9, PT, P0 ;  /* 0x00000009ff007c0c */ /* 0x000fe2000bf05300 */
[----:B------:R-:W-:Y:S01]  /*64d0*/  IMAD.WIDE.U32 R4, R7, UR6, R16 ;  /* 0x0000000607047c25 */ /* 0x000fe2000f8e0010 */
[----:B------:R-:W-:-:S03]  /*64e0*/  ULDC UR6, c[0x0][0x8c0] ;  /* 0x0002300000067ab9 */ /* 0x000fc60000000800 */
[----:B------:R-:W-:Y:S01]  /*64f0*/  IMAD R7, R7, UR7, R6 ;  /* 0x0000000707077c24 */ /* 0x000fe2000f8e0206 */
[----:B------:R-:W-:Y:S01]  /*6500*/  ULDC UR7, c[0x0][0x154] ;  /* 0x0000550000077ab9 */ /* 0x000fe20000000800 */
[----:B-1----:R-:W-:Y:S02]  /*6510*/  IMAD.MOV R6, RZ, RZ, -R19 ;  /* 0x000000ffff067224 */ /* 0x002fe400078e0a13 */
[----:B------:R-:W-:Y:S02]  /*6520*/  IMAD.IADD R5, R5, 0x1, R7 ;  /* 0x0000000105057824 */ /* 0x000fe400078e0207 */
[----:B--2---:R-:W-:Y:S01]  /*6530*/  IMAD R13, R20, R6, R13 ;  /* 0x00000006140d7224 */ /* 0x004fe200078e020d */
[----:B------:R-:W-:Y:S02]  /*6540*/  I2FP.F32.U32 R6, R12 ;  /* 0x0000000c00067245 */ /* 0x000fe40000201000 */
[--C-:B------:R-:W-:Y:S02]  /*6550*/  SHF.R.U64 R15, R4, UR6, R5.reuse ;  /* 0x00000006040f7c19 */ /* 0x100fe40008001205 */
[----:B------:R-:W-:Y:S01]  /*6560*/  SHF.R.U32.HI R4, RZ, UR6, R5 ;  /* 0x00000006ff047c19 */ /* 0x000fe20008011605 */
[----:B------:R-:W-:Y:S01]  /*6570*/  FMUL R6, R6, UR7 ;  /* 0x0000000706067c20 */ /* 0x000fe20008400000 */
[----:B------:R-:W-:-:S02]  /*6580*/  ULDC UR6, c[0x0][0x8b0] ;  /* 0x00022c0000067ab9 */ /* 0x000fc40000000800 */
[--C-:B------:R-:W-:Y:S01]  /*6590*/  SHF.R.U64 R20, R15, UR6, R4.reuse ;  /* 0x000000060f147c19 */ /* 0x100fe20008001204 */
[----:B------:R1:W2:Y:S01]  /*65a0*/  F2I.U32.TRUNC.NTZ R24, R6 ;  /* 0x0000000600187305 */ /* 0x0002a2000020f000 */
[----:B------:R-:W-:Y:S01]  /*65b0*/  SHF.R.U32.HI R5, RZ, UR6, R4 ;  /* 0x00000006ff057c19 */ /* 0x000fe20008011604 */
[----:B------:R-:W-:-:S03]  /*65c0*/  ULDC UR6, c[0x0][0x900] ;  /* 0x0002400000067ab9 */ /* 0x000fc60000000800 */
[--C-:B------:R-:W-:Y:S02]  /*65d0*/  SHF.R.U64 R19, R20, UR6, R5.reuse ;  /* 0x0000000614137c19 */ /* 0x100fe40008001205 */
[----:B------:R-:W-:-:S03]  /*65e0*/  SHF.R.U32.HI R23, RZ, UR6, R5 ;  /* 0x00000006ff177c19 */ /* 0x000fc60008011605 */
[----:B------:R-:W-:Y:S02]  /*65f0*/  IMAD.MOV.U32 R4, RZ, RZ, R19 ;  /* 0x000000ffff047224 */ /* 0x000fe400078e0013 */
[----:B------:R-:W-:Y:S01]  /*6600*/  IMAD.MOV.U32 R5, RZ, RZ, R23 ;  /* 0x000000ffff057224 */ /* 0x000fe200078e0017 */
[----:B-1----:R-:W-:Y:S06]  /*6610*/  @!P0 BRA `(.L_x_128) ;  /* 0x0000000000288947 */ /* 0x002fec0003800000 */
        /* <DEDUP_REMOVED lines=10> */
.L_x_128:
[----:B------:R-:W-:Y:S01]  /*66c0*/  ISETP.NE.AND P0, PT, R2, 0x1, PT ;  /* 0x000000010200780c */ /* 0x000fe20003f05270 */
[----:B------:R-:W-:Y:S01]  /*66d0*/  ULDC UR6, c[0x0][0x8f0] ;  /* 0x00023c0000067ab9 */ /* 0x000fe20000000800 */
[----:B------:R-:W-:Y:S01]  /*66e0*/  LOP3.LUT R20, R20, UR18, RZ, 0xc0, !PT ;  /* 0x0000001214147c12 */ /* 0x000fe2000f8ec0ff */
[----:B--2---:R-:W-:Y:S01]  /*66f0*/  IMAD.MOV R24, RZ, RZ, -R24 ;  /* 0x000000ffff187224 */ /* 0x004fe200078e0a18 */
[----:B------:R-:W-:Y:S01]  /*6700*/  SHF.R.U64 R5, R4, UR6, R5 ;  /* 0x0000000604057c19 */ /* 0x000fe20008001205 */
[----:B------:R-:W-:Y:S01]  /*6710*/  ULDC UR6, c[0x0][0x8e0] ;  /* 0x0002380000067ab9 */ /* 0x000fe20000000800 */
[----:B------:R-:W-:Y:S01]  /*6720*/  LOP3.LUT R6, R15, UR17, RZ, 0xc0, !PT ;  /* 0x000000110f067c12 */ /* 0x000fe2000f8ec0ff */
[----:B------:R-:W-:Y:S02]  /*6730*/  ULDC UR7, c[0x0][0x8b8] ;  /* 0x00022e0000077ab9 */ /* 0x000fe40000000800 */
[----:B------:R-:W-:Y:S02]  /*6740*/  IMAD.MOV R4, RZ, RZ, -R5 ;  /* 0x000000ffff047224 */ /* 0x000fe400078e0a05 */
[----:B------:R-:W-:-:S02]  /*6750*/  IMAD R20, R5, UR19, R20 ;  /* 0x0000001305147c24 */ /* 0x000fc4000f8e0214 */
[----:B---3--:R-:W-:Y:S02]  /*6760*/  @P0 IMAD R13, R21, R24, R12 ;  /* 0x00000018150d0224 */ /* 0x008fe400078e020c */
[----:B------:R-:W-:Y:S01]  /*6770*/  IMAD R19, R4, UR6, R19 ;  /* 0x0000000604137c24 */ /* 0x000fe2000f8e0213 */
[----:B------:R-:W-:Y:S01]  /*6780*/  ULDC UR6, c[0x0][0x8a8] ;  /* 0x00022a0000067ab9 */ /* 0x000fe20000000800 */
[----:B------:R-:W-:Y:S02]  /*6790*/  IMAD R20, R20, UR7, R13 ;  /* 0x0000000714147c24 */ /* 0x000fe4000f8e020d */
[----:B------:R-:W-:Y:S02]  /*67a0*/  IMAD R19, R19, UR6, R6 ;  /* 0x0000000613137c24 */ /* 0x000fe4000f8e0206 */
[----:B------:R-:W-:Y:S02]  /*67b0*/  IMAD.MOV.U32 R4, RZ, RZ, 0x1 ;  /* 0x00000001ff047424 */ /* 0x000fe400078e00ff */
[----:B------:R-:W-:Y:S01]  /*67c0*/  IMAD.MOV.U32 R12, RZ, RZ, R14 ;  /* 0x000000ffff0c7224 */ /* 0x000fe200078e000e */
[----:B------:R-:W-:-:S02]  /*67d0*/  SEL R13, R19, R20, !P0 ;  /* 0x00000014130d7207 */ /* 0x000fc40004000000 */
[----:B------:R-:W-:-:S07]  /*67e0*/  SEL R20, R20, R19, !P0 ;  /* 0x0000001314147207 */ /* 0x000fce0004000000 */
.L_x_126:
[----:B------:R-:W-:Y:S05]  /*67f0*/  BSYNC B1 ;  /* 0x0000000000017941 */ /* 0x000fea0003800000 */
.L_x_125:
[----:B------:R-:W-:-:S13]  /*6800*/  LOP3.LUT P0, RZ, R4, 0xff, RZ, 0xc0, !PT ;  /* 0x000000ff04ff7812 */ /* 0x000fda000780c0ff */
[----:B------:R-:W-:Y:S05]  /*6810*/  @P0 BRA `(.L_x_129) ;  /* 0xfffffff400400947 */ /* 0x000fea000383ffff */
[----:B------:R-:W-:Y:S05]  /*6820*/  BSYNC B0 ;  /* 0x0000000000007941 */ /* 0x000fea0003800000 */
.L_x_118:
[----:B------:R-:W-:-:S03]  /*6830*/  UMOV UR6, 0xffffffff ;  /* 0xffffffff00067882 */ /* 0x000fc60000000000 */
[----:B------:R-:W-:Y:S05]  /*6840*/  BRA.DIV UR6, `(.L_x_130) ;  /* 0x0000000a063c7947 */ /* 0x000fea000b800000 */
[----:B------:R-:W-:-:S13]  /*6850*/  ELECT P6, URZ, PT ;  /* 0x00000000003f782f */ /* 0x000fda00038c0000 */
.L_x_152:
[----:B------:R-:W-:Y:S05]  /*6860*/  @!P6 BRA `(.L_x_14) ;  /* 0x000000040034e947 */ /* 0x000fea0003800000 */
[----:B------:R-:W-:-:S04]  /*6870*/  LOP3.LUT R22, R22, 0x2, RZ, 0xfc, !PT ;  /* 0x0000000216167812 */ /* 0x000fc800078efcff */
[----:B------:R-:W-:-:S13]  /*6880*/  ISETP.NE.AND P0, PT, R22, 0x3, PT ;  /* 0x000000031600780c */ /* 0x000fda0003f05270 */
[----:B------:R-:W-:Y:S05]  /*6890*/  @!P0 BRA `(.L_x_131) ;  /* 0x0000000000048947 */ /* 0x000fea0003800000 */
[----:B-1----:R-:W-:Y:S01]  /*68a0*/  BPT.TRAP 0x1 ;  /* 0x000000040000795c */ /* 0x002fe20000300000 */
.L_x_131:
[----:B------:R-:W2:Y:S01]  /*68b0*/  S2R R3, SR_CgaCtaId ;  /* 0x0000000000037919 */ /* 0x000ea20000008800 */
[----:B------:R-:W-:Y:S02]  /*68c0*/  MOV R0, 0x400 ;  /* 0x0000040000007802 */ /* 0x000fe40000000f00 */
[----:B------:R-:W-:Y:S02]  /*68d0*/  SHF.L.U32 R2, R10, 0x1f, RZ ;  /* 0x0000001f0a027819 */ /* 0x000fe400000006ff */
[----:B--2---:R-:W-:-:S05]  /*68e0*/  LEA R0, R3, R0, 0x18 ;  /* 0x0000000003007211 */ /* 0x004fca00078ec0ff */
[----:B------:R-:W-:-:S04]  /*68f0*/  VIADD R0, R0, 0x40 ;  /* 0x0000004000007836 */ /* 0x000fc80000000000 */
[C---:B------:R-:W-:Y:S02]  /*6900*/  IMAD R5, R9.reuse, 0x8, R0 ;  /* 0x0000000809057824 */ /* 0x040fe400078e0200 */
[----:B------:R-:W-:Y:S02]  /*6910*/  VIADD R9, R9, 0x1 ;  /* 0x0000000109097836 */ /* 0x000fe40000000000 */
[----:B------:R-:W2:Y:S03]  /*6920*/  SYNCS.PHASECHK.TRANS64.TRYWAIT P0, [R5+URZ], R2 ;  /* 0x00000002050075a7 */ /* 0x000ea6000800017f */
[----:B------:R-:W-:-:S04]  /*6930*/  ISETP.NE.AND P1, PT, R9, 0x8, PT ;  /* 0x000000080900780c */ /* 0x000fc80003f25270 */
[----:B------:R-:W-:Y:S02]  /*6940*/  SEL R3, RZ, 0x1, P1 ;  /* 0x00000001ff037807 */ /* 0x000fe40000800000 */
[----:B------:R-:W-:Y:S02]  /*6950*/  SEL R9, R9, RZ, P1 ;  /* 0x000000ff09097207 */ /* 0x000fe40000800000 */
[----:B------:R-:W-:-:S03]  /*6960*/  LOP3.LUT R10, R10, R3, RZ, 0x3c, !PT ;  /* 0x000000030a0a7212 */ /* 0x000fc600078e3cff */
[----:B------:R-:W-:Y:S01]  /*6970*/  IMAD R7, R9, 0x8, R0 ;  /* 0x0000000809077824 */ /* 0x000fe200078e0200 */
[----:B------:R-:W-:Y:S01]  /*6980*/  SHF.L.U32 R4, R10, 0x1f, RZ ;  /* 0x0000001f0a047819 */ /* 0x000fe200000006ff */
[----:B--2---:R-:W-:Y:S06]  /*6990*/  @!P0 BRA `(.L_x_132) ;  /* 0x0000000800088947 */ /* 0x004fec0003800000 */
.L_x_153:
[----:B------:R-:W3:Y:S01]  /*69a0*/  SYNCS.PHASECHK.TRANS64.TRYWAIT P0, [R7+URZ], R4 ;  /* 0x00000004070075a7 */ /* 0x000ee2000800017f */
[----:B--2---:R-:W-:-:S05]  /*69b0*/  VIADD R2, R9, 0x1 ;  /* 0x0000000109027836 */ /* 0x004fca0000000000 */
[----:B------:R-:W-:-:S04]  /*69c0*/  ISETP.NE.AND P1, PT, R2, 0x8, PT ;  /* 0x000000080200780c */ /* 0x000fc80003f25270 */
[----:B------:R-:W-:Y:S02]  /*69d0*/  SEL R3, RZ, 0x1, P1 ;  /* 0x00000001ff037807 */ /* 0x000fe40000800000 */
[----:B------:R-:W-:Y:S02]  /*69e0*/  SEL R9, R2, RZ, P1 ;  /* 0x000000ff02097207 */ /* 0x000fe40000800000 */
[----:B------:R-:W-:-:S03]  /*69f0*/  LOP3.LUT R10, R10, R3, RZ, 0x3c, !PT ;  /* 0x000000030a0a7212 */ /* 0x000fc600078e3cff */
[----:B------:R-:W-:Y:S01]  /*6a00*/  IMAD R6, R9, 0x8, R0 ;  /* 0x0000000809067824 */ /* 0x000fe200078e0200 */
[----:B------:R-:W-:Y:S01]  /*6a10*/  SHF.L.U32 R5, R10, 0x1f, RZ ;  /* 0x0000001f0a057819 */ /* 0x000fe200000006ff */
[----:B---3--:R-:W-:Y:S06]  /*6a20*/  @!P0 BRA `(.L_x_133) ;  /* 0x0000000400f88947 */ /* 0x008fec0003800000 */
.L_x_154:
[----:B------:R-:W3:Y:S01]  /*6a30*/  SYNCS.PHASECHK.TRANS64.TRYWAIT P0, [R6+URZ], R5 ;  /* 0x00000005060075a7 */ /* 0x000ee2000800017f */
[----:B------:R-:W-:-:S05]  /*6a40*/  VIADD R2, R9, 0x1 ;  /* 0x0000000109027836 */ /* 0x000fca0000000000 */
[----:B------:R-:W-:-:S04]  /*6a50*/  ISETP.NE.AND P1, PT, R2, 0x8, PT ;  /* 0x000000080200780c */ /* 0x000fc80003f25270 */
[----:B------:R-:W-:Y:S02]  /*6a60*/  SEL R3, RZ, 0x1, P1 ;  /* 0x00000001ff037807 */ /* 0x000fe40000800000 */
[----:B--2---:R-:W-:Y:S02]  /*6a70*/  SEL R7, R2, RZ, P1 ;  /* 0x000000ff02077207 */ /* 0x004fe40000800000 */
[----:B------:R-:W-:-:S03]  /*6a80*/  LOP3.LUT R10, R10, R3, RZ, 0x3c, !PT ;  /* 0x000000030a0a7212 */ /* 0x000fc600078e3cff */
[----:B------:R-:W-:Y:S01]  /*6a90*/  IMAD R9, R7, 0x8, R0 ;  /* 0x0000000807097824 */ /* 0x000fe200078e0200 */
[----:B------:R-:W-:Y:S01]  /*6aa0*/  SHF.L.U32 R4, R10, 0x1f, RZ ;  /* 0x0000001f0a047819 */ /* 0x000fe200000006ff */
[----:B---3--:R-:W-:Y:S06]  /*6ab0*/  @!P0 BRA `(.L_x_134) ;  /* 0x0000000400e88947 */ /* 0x008fec0003800000 */
.L_x_155:
[----:B------:R-:W3:Y:S01]  /*6ac0*/  SYNCS.PHASECHK.TRANS64.TRYWAIT P0, [R9+URZ], R4 ;  /* 0x00000004090075a7 */ /* 0x000ee2000800017f */
[----:B------:R-:W-:-:S05]  /*6ad0*/  VIADD R2, R7, 0x1 ;  /* 0x0000000107027836 */ /* 0x000fca0000000000 */
[----:B------:R-:W-:-:S04]  /*6ae0*/  ISETP.NE.AND P1, PT, R2, 0x8, PT ;  /* 0x000000080200780c */ /* 0x000fc80003f25270 */
[----:B------:R-:W-:Y:S02]  /*6af0*/  SEL R3, RZ, 0x1, P1 ;  /* 0x00000001ff037807 */ /* 0x000fe40000800000 */
[----:B------:R-:W-:Y:S02]  /*6b00*/  SEL R7, R2, RZ, P1 ;  /* 0x000000ff02077207 */ /* 0x000fe40000800000 */
[----:B------:R-:W-:-:S03]  /*6b10*/  LOP3.LUT R10, R10, R3, RZ, 0x3c, !PT ;  /* 0x000000030a0a7212 */ /* 0x000fc600078e3cff */
[----:B--2---:R-:W-:Y:S01]  /*6b20*/  IMAD R6, R7, 0x8, R0 ;  /* 0x0000000807067824 */ /* 0x004fe200078e0200 */
[----:B------:R-:W-:Y:S01]  /*6b30*/  SHF.L.U32 R5, R10, 0x1f, RZ ;  /* 0x0000001f0a057819 */ /* 0x000fe200000006ff */
[----:B---3--:R-:W-:Y:S06]  /*6b40*/  @!P0 BRA `(.L_x_135) ;  /* 0x0000000400d88947 */ /* 0x008fec0003800000 */
.L_x_156:
        /* <DEDUP_REMOVED lines=9> */
.L_x_157:
        /* <DEDUP_REMOVED lines=9> */
.L_x_158:
[----:B------:R-:W3:Y:S01]  /*6c70*/  SYNCS.PHASECHK.TRANS64.TRYWAIT P0, [R6+URZ], R5 ;  /* 0x00000005060075a7 */ /* 0x000ee2000800017f */
[----:B------:R-:W-:-:S05]  /*6c80*/  VIADD R2, R7, 0x1 ;  /* 0x0000000107027836 */ /* 0x000fca0000000000 */
[----:B------:R-:W-:-:S04]  /*6c90*/  ISETP.NE.AND P1, PT, R2, 0x8, PT ;  /* 0x000000080200780c */ /* 0x000fc80003f25270 */
[----:B--2---:R-:W-:Y:S02]  /*6ca0*/  SEL R4, RZ, 0x1, P1 ;  /* 0x00000001ff047807 */ /* 0x004fe40000800000 */
[----:B------:R-:W-:Y:S02]  /*6cb0*/  SEL R3, R2, RZ, P1 ;  /* 0x000000ff02037207 */ /* 0x000fe40000800000 */
[----:B------:R-:W-:Y:S01]  /*6cc0*/  LOP3.LUT R4, R11, R4, RZ, 0x3c, !PT ;  /* 0x000000040b047212 */ /* 0x000fe200078e3cff */
[----:B---3--:R-:W-:Y:S06]  /*6cd0*/  @!P0 BRA `(.L_x_138) ;  /* 0x0000000400b08947 */ /* 0x008fec0003800000 */
.L_x_159:
[----:B------:R-:W-:Y:S01]  /*6ce0*/  IMAD R3, R3, 0x8, R0 ;  /* 0x0000000803037824 */ /* 0x000fe200078e0200 */
[----:B------:R-:W-:-:S07]  /*6cf0*/  SHF.L.U32 R0, R4, 0x1f, RZ ;  /* 0x0000001f04007819 */ /* 0x000fce00000006ff */
.L_x_139:
[----:B---3--:R3:W4:Y:S02]  /*6d00*/  SYNCS.PHASECHK.TRANS64.TRYWAIT P0, [R3+URZ], R0 ;  /* 0x00000000030075a7 */ /* 0x008724000800017f */
[----:B----4-:R-:W-:Y:S05]  /*6d10*/  @!P0 NANOSLEEP.SYNCS 0x989680 ;  /* 0x009896800000895d */ /* 0x010fea0003900000 */
[----:B------:R-:W4:Y:S02]  /*6d20*/  @!P0 SYNCS.PHASECHK.TRANS64 P0, [R3+URZ], R0 ;  /* 0x00000000030085a7 */ /* 0x000f24000800007f */
[----:B----4-:R-:W-:Y:S05]  /*6d30*/  @!P0 BRA `(.L_x_139) ;  /* 0xfffffffc00f08947 */ /* 0x010fea000383ffff */
.L_x_14:
[----:B-1----:R-:W-:Y:S05]  /*6d40*/  BSYNC B6 ;  /* 0x0000000000067941 */ /* 0x002fea0003800000 */
.L_x_12:
[----:B------:R-:W-:Y:S05]  /*6d50*/  EXIT ;  /* 0x000000000000794d */ /* 0x000fea0003800000 */
.L_x_27:
[----:B----4-:R4:W1:Y:S02]  /*6d60*/  SYNCS.PHASECHK.TRANS64.TRYWAIT P1, [R3+URZ], R0 ;  /* 0x00000000030075a7 */ /* 0x010864000802017f */
[----:B-1----:R-:W-:Y:S05]  /*6d70*/  @!P1 NANOSLEEP.SYNCS 0x989680 ;  /* 0x009896800000995d */ /* 0x002fea0003900000 */
[----:B------:R-:W1:Y:S02]  /*6d80*/  @!P1 SYNCS.PHASECHK.TRANS64 P1, [R3+URZ], R0 ;  /* 0x00000000030095a7 */ /* 0x000e64000802007f */
[----:B-1----:R-:W-:Y:S05]  /*6d90*/  @!P1 BRA `(.L_x_27) ;  /* 0xfffffffc00f09947 */ /* 0x002fea000383ffff */
[----:B------:R-:W-:Y:S05]  /*6da0*/  BRA `(.L_x_26) ;  /* 0xffffffac00287947 */ /* 0x000fea000383ffff */
.L_x_32:
[----:B--2---:R-:W-:-:S04]  /*6db0*/  IMAD.U32 R5, RZ, RZ, UR4 ;  /* 0x00000004ff057e24 */ /* 0x004fc8000f8e00ff */
[----:B------:R2:W4:Y:S03]  /*6dc0*/  SYNCS.PHASECHK.TRANS64.TRYWAIT P1, [R5+URZ], R4 ;  /* 0x00000004050075a7 */ /* 0x000526000802017f */
[----:B----4-:R-:W-:Y:S05]  /*6dd0*/  @!P1 NANOSLEEP.SYNCS 0x989680 ;  /* 0x009896800000995d */ /* 0x010fea0003900000 */
[----:B------:R-:W4:Y:S02]  /*6de0*/  @!P1 SYNCS.PHASECHK.TRANS64 P1, [R5+URZ], R4 ;  /* 0x00000004050095a7 */ /* 0x000f24000802007f */
[----:B----4-:R-:W-:Y:S05]  /*6df0*/  @!P1 BRA `(.L_x_32) ;  /* 0xfffffffc00ec9947 */ /* 0x010fea000383ffff */
[----:B------:R-:W-:Y:S05]  /*6e00*/  BRA `(.L_x_31) ;  /* 0xffffffac00fc7947 */ /* 0x000fea000383ffff */
.L_x_54:
[----:B--2---:R2:W4:Y:S02]  /*6e10*/  SYNCS.PHASECHK.TRANS64.TRYWAIT P3, [R5+URZ+0x80], R4 ;  /* 0x00008004050075a7 */ /* 0x004524000806017f */
[----:B----4-:R-:W-:Y:S05]  /*6e20*/  @!P3 NANOSLEEP.SYNCS 0x989680 ;  /* 0x009896800000b95d */ /* 0x010fea0003900000 */
[----:B------:R-:W4:Y:S02]  /*6e30*/  @!P3 SYNCS.PHASECHK.TRANS64 P3, [R5+URZ+0x80], R4 ;  /* 0x000080040500b5a7 */ /* 0x000f24000806007f */
[----:B----4-:R-:W-:Y:S05]  /*6e40*/  @!P3 BRA `(.L_x_54) ;  /* 0xfffffffc00f0b947 */ /* 0x010fea000383ffff */
[----:B------:R-:W-:Y:S05]  /*6e50*/  BRA `(.L_x_140) ;  /* 0xffffffb800f07947 */ /* 0x000fea000383ffff */
.L_x_68:
[----:B-1----:R1:W2:Y:S02]  /*6e60*/  SYNCS.PHASECHK.TRANS64.TRYWAIT P4, [R4+URZ+0x80], R3 ;  /* 0x00008003040075a7 */ /* 0x0022a4000808017f */
[----:B--2---:R-:W-:Y:S05]  /*6e70*/  @!P4 NANOSLEEP.SYNCS 0x989680 ;  /* 0x009896800000c95d */ /* 0x004fea0003900000 */
[----:B------:R-:W2:Y:S02]  /*6e80*/  @!P4 SYNCS.PHASECHK.TRANS64 P4, [R4+URZ+0x80], R3 ;  /* 0x000080030400c5a7 */ /* 0x000ea4000808007f */
[----:B--2---:R-:W-:Y:S05]  /*6e90*/  @!P4 BRA `(.L_x_68) ;  /* 0xfffffffc00f0c947 */ /* 0x004fea000383ffff */
[----:B------:R-:W-:Y:S05]  /*6ea0*/  BRA `(.L_x_141) ;  /* 0xffffffc400907947 */ /* 0x000fea000383ffff */
.L_x_88:
[----:B-1----:R-:W-:-:S04]  /*6eb0*/  IMAD.U32 R3, RZ, RZ, UR4 ;  /* 0x00000004ff037e24 */ /* 0x002fc8000f8e00ff */
[----:B------:R1:W2:Y:S03]  /*6ec0*/  SYNCS.PHASECHK.TRANS64.TRYWAIT P0, [R3+URZ+0xb8], R0 ;  /* 0x0000b800030075a7 */ /* 0x0002a6000800017f */
[----:B--2---:R-:W-:Y:S05]  /*6ed0*/  @!P0 NANOSLEEP.SYNCS 0x989680 ;  /* 0x009896800000895d */ /* 0x004fea0003900000 */
[----:B------:R-:W2:Y:S02]  /*6ee0*/  @!P0 SYNCS.PHASECHK.TRANS64 P0, [R3+URZ+0xb8], R0 ;  /* 0x0000b800030085a7 */ /* 0x000ea4000800007f */
[----:B--2---:R-:W-:Y:S05]  /*6ef0*/  @!P0 BRA `(.L_x_88) ;  /* 0xfffffffc00ec8947 */ /* 0x004fea000383ffff */
[----:B------:R-:W-:Y:S05]  /*6f00*/  BRA `(.L_x_87) ;  /* 0xffffffd800f07947 */ /* 0x000fea000383ffff */
.L_x_97:
[----:B-1----:R-:W-:-:S04]  /*6f10*/  IMAD.U32 R5, RZ, RZ, UR5 ;  /* 0x00000005ff057e24 */ /* 0x002fc8000f8e00ff */
[----:B------:R1:W2:Y:S03]  /*6f20*/  SYNCS.PHASECHK.TRANS64.TRYWAIT P1, [R5+URZ+0x98], R4 ;  /* 0x00009804050075a7 */ /* 0x0002a6000802017f */
[----:B--2---:R-:W-:Y:S05]  /*6f30*/  @!P1 NANOSLEEP.SYNCS 0x989680 ;  /* 0x009896800000995d */ /* 0x004fea0003900000 */
[----:B------:R-:W2:Y:S02]  /*6f40*/  @!P1 SYNCS.PHASECHK.TRANS64 P1, [R5+URZ+0x98], R4 ;  /* 0x00009804050095a7 */ /* 0x000ea4000802007f */
[----:B--2---:R-:W-:Y:S05]  /*6f50*/  @!P1 BRA `(.L_x_97) ;  /* 0xfffffffc00ec9947 */ /* 0x004fea000383ffff */
[----:B------:R-:W-:Y:S05]  /*6f60*/  BRA `(.L_x_142) ;  /* 0xffffffdc00e47947 */ /* 0x000fea000383ffff */
.L_x_103:
[----:B-1----:R-:W-:-:S04]  /*6f70*/  IMAD.U32 R7, RZ, RZ, UR4 ;  /* 0x00000004ff077e24 */ /* 0x002fc8000f8e00ff */
[----:B------:R1:W3:Y:S03]  /*6f80*/  SYNCS.PHASECHK.TRANS64.TRYWAIT P1, [R7+URZ+0x98], R0 ;  /* 0x00009800070075a7 */ /* 0x0002e6000802017f */
[----:B---3--:R-:W-:Y:S05]  /*6f90*/  @!P1 NANOSLEEP.SYNCS 0x989680 ;  /* 0x009896800000995d */ /* 0x008fea0003900000 */
[----:B------:R-:W3:Y:S02]  /*6fa0*/  @!P1 SYNCS.PHASECHK.TRANS64 P1, [R7+URZ+0x98], R0 ;  /* 0x00009800070095a7 */ /* 0x000ee4000802007f */
[----:B---3--:R-:W-:Y:S05]  /*6fb0*/  @!P1 BRA `(.L_x_103) ;  /* 0xfffffffc00ec9947 */ /* 0x008fea000383ffff */
[----:B------:R-:W-:Y:S05]  /*6fc0*/  BRA `(.L_x_143) ;  /* 0xffffffe0004c7947 */ /* 0x000fea000383ffff */
.L_x_113:
[----:B-1----:R1:W2:Y:S02]  /*6fd0*/  SYNCS.PHASECHK.TRANS64.TRYWAIT P0, [R3+URZ+0x98], R2 ;  /* 0x00009802030075a7 */ /* 0x0022a4000800017f */
[----:B--2---:R-:W-:Y:S05]  /*6fe0*/  @!P0 NANOSLEEP.SYNCS 0x989680 ;  /* 0x009896800000895d */ /* 0x004fea0003900000 */
[----:B------:R-:W2:Y:S02]  /*6ff0*/  @!P0 SYNCS.PHASECHK.TRANS64 P0, [R3+URZ+0x98], R2 ;  /* 0x00009802030085a7 */ /* 0x000ea4000800007f */
[----:B--2---:R-:W-:Y:S05]  /*7000*/  @!P0 BRA `(.L_x_113) ;  /* 0xfffffffc00f08947 */ /* 0x004fea000383ffff */
[----:B------:R-:W-:Y:S05]  /*7010*/  BRA `(.L_x_144) ;  /* 0xffffffe800647947 */ /* 0x000fea000383ffff */
.L_x_115:
[----:B-1----:R1:W2:Y:S02]  /*7020*/  SYNCS.PHASECHK.TRANS64.TRYWAIT P0, [R5+URZ+0x98], R0 ;  /* 0x00009800050075a7 */ /* 0x0022a4000800017f */
[----:B--2---:R-:W-:Y:S05]  /*7030*/  @!P0 NANOSLEEP.SYNCS 0x989680 ;  /* 0x009896800000895d */ /* 0x004fea0003900000 */
[----:B------:R-:W2:Y:S02]  /*7040*/  @!P0 SYNCS.PHASECHK.TRANS64 P0, [R5+URZ+0x98], R0 ;  /* 0x00009800050085a7 */ /* 0x000ea4000800007f */
[----:B--2---:R-:W-:Y:S05]  /*7050*/  @!P0 BRA `(.L_x_115) ;  /* 0xfffffffc00f08947 */ /* 0x004fea000383ffff */
[----:B------:R-:W-:Y:S05]  /*7060*/  BRA `(.L_x_145) ;  /* 0xffffffe800847947 */ /* 0x000fea000383ffff */
.L_x_119:
[----:B------:R-:W-:Y:S01]  /*7070*/  BSSY B1, `(.L_x_146) ;  /* 0x0000006000017945 */ /* 0x000fe20003800000 */
[----:B------:R-:W-:-:S07]  /*7080*/  IMAD.MOV.U32 R15, RZ, RZ, -0x1 ;  /* 0xffffffffff0f7424 */ /* 0x000fce00078e00ff */
[----:B------:R-:W-:Y:S05]  /*7090*/  WARPSYNC.COLLECTIVE R15, `(.L_x_147) ;  /* 0x000000000f0c7348 */ /* 0x000fea0003c00000 */
[----:B------:R-:W-:Y:S02]  /*70a0*/  ELECT P6, UR62, PT ;  /* 0x00000000003e782f */ /* 0x000fe400038c0000 */
[----:B------:R-:W-:Y:S01]  /*70b0*/  MOV R14, UR62 ;  /* 0x0000003e000e7c02 */ /* 0x000fe20008000f00 */
[----:B------:R-:W-:Y:S10]  /*70c0*/  ENDCOLLECTIVE ;  /* 0x000000000000791b */ /* 0x000ff40003800000 */
.L_x_147:
[----:B------:R-:W-:Y:S05]  /*70d0*/  BSYNC B1 ;  /* 0x0000000000017941 */ /* 0x000fea0003800000 */
.L_x_146:
[----:B------:R-:W-:Y:S05]  /*70e0*/  BRA `(.L_x_148) ;  /* 0xffffffec00187947 */ /* 0x000fea000383ffff */
.L_x_122:
[----:B-1----:R1:W2:Y:S02]  /*70f0*/  SYNCS.PHASECHK.TRANS64.TRYWAIT P0, [R14+URZ+0x40], R7 ;  /* 0x000040070e0075a7 */ /* 0x0022a4000800017f */
[----:B--2---:R-:W-:Y:S05]  /*7100*/  @!P0 NANOSLEEP.SYNCS 0x989680 ;  /* 0x009896800000895d */ /* 0x004fea0003900000 */
[----:B------:R-:W2:Y:S02]  /*7110*/  @!P0 SYNCS.PHASECHK.TRANS64 P0, [R14+URZ+0x40], R7 ;  /* 0x000040070e0085a7 */ /* 0x000ea4000800007f */
[----:B--2---:R-:W-:Y:S05]  /*7120*/  @!P0 BRA `(.L_x_122) ;  /* 0xfffffffc00f08947 */ /* 0x004fea000383ffff */
[----:B------:R-:W-:Y:S05]  /*7130*/  BRA `(.L_x_149) ;  /* 0xffffffec00507947 */ /* 0x000fea000383ffff */
.L_x_130:
[----:B------:R-:W-:Y:S01]  /*7140*/  BSSY B0, `(.L_x_150) ;  /* 0x0000006000007945 */ /* 0x000fe20003800000 */
[----:B------:R-:W-:-:S07]  /*7150*/  IMAD.MOV.U32 R15, RZ, RZ, -0x1 ;  /* 0xffffffffff0f7424 */ /* 0x000fce00078e00ff */
[----:B-1----:R-:W-:Y:S05]  /*7160*/  WARPSYNC.COLLECTIVE R15, `(.L_x_151) ;  /* 0x000000000f0c7348 */ /* 0x002fea0003c00000 */
[----:B------:R-:W-:Y:S02]  /*7170*/  ELECT P6, UR62, PT ;  /* 0x00000000003e782f */ /* 0x000fe400038c0000 */
[----:B------:R-:W-:Y:S01]  /*7180*/  MOV R14, UR62 ;  /* 0x0000003e000e7c02 */ /* 0x000fe20008000f00 */
[----:B-1----:R-:W-:Y:S10]  /*7190*/  ENDCOLLECTIVE ;  /* 0x000000000000791b */ /* 0x002ff40003800000 */
.L_x_151:
[----:B------:R-:W-:Y:S05]  /*71a0*/  BSYNC B0 ;  /* 0x0000000000007941 */ /* 0x000fea0003800000 */
.L_x_150:
[----:B------:R-:W-:Y:S05]  /*71b0*/  BRA `(.L_x_152) ;  /* 0xfffffff400a87947 */ /* 0x000fea000383ffff */
.L_x_132:
[----:B--2---:R2:W3:Y:S02]  /*71c0*/  SYNCS.PHASECHK.TRANS64.TRYWAIT P0, [R5+URZ], R2 ;  /* 0x00000002050075a7 */ /* 0x0044e4000800017f */
[----:B---3--:R-:W-:Y:S05]  /*71d0*/  @!P0 NANOSLEEP.SYNCS 0x989680 ;  /* 0x009896800000895d */ /* 0x008fea0003900000 */
[----:B------:R-:W3:Y:S02]  /*71e0*/  @!P0 SYNCS.PHASECHK.TRANS64 P0, [R5+URZ], R2 ;  /* 0x00000002050085a7 */ /* 0x000ee4000800007f */
[----:B---3--:R-:W-:Y:S05]  /*71f0*/  @!P0 BRA `(.L_x_132) ;  /* 0xfffffffc00f08947 */ /* 0x008fea000383ffff */
[----:B------:R-:W-:Y:S05]  /*7200*/  BRA `(.L_x_153) ;  /* 0xfffffff400e47947 */ /* 0x000fea000383ffff */
.L_x_133:
[----:B--2---:R2:W3:Y:S02]  /*7210*/  SYNCS.PHASECHK.TRANS64.TRYWAIT P0, [R7+URZ], R4 ;  /* 0x00000004070075a7 */ /* 0x0044e4000800017f */
[----:B---3--:R-:W-:Y:S05]  /*7220*/  @!P0 NANOSLEEP.SYNCS 0x989680 ;  /* 0x009896800000895d */ /* 0x008fea0003900000 */
[----:B------:R-:W3:Y:S02]  /*7230*/  @!P0 SYNCS.PHASECHK.TRANS64 P0, [R7+URZ], R4 ;  /* 0x00000004070085a7 */ /* 0x000ee4000800007f */
[----:B---3--:R-:W-:Y:S05]  /*7240*/  @!P0 BRA `(.L_x_133) ;  /* 0xfffffffc00f08947 */ /* 0x008fea000383ffff */
[----:B------:R-:W-:Y:S05]  /*7250*/  BRA `(.L_x_154) ;  /* 0xfffffff400f47947 */ /* 0x000fea000383ffff */
.L_x_134:
[----:B--2---:R2:W3:Y:S02]  /*7260*/  SYNCS.PHASECHK.TRANS64.TRYWAIT P0, [R6+URZ], R5 ;  /* 0x00000005060075a7 */ /* 0x0044e4000800017f */
[----:B---3--:R-:W-:Y:S05]  /*7270*/  @!P0 NANOSLEEP.SYNCS 0x989680 ;  /* 0x009896800000895d */ /* 0x008fea0003900000 */
[----:B------:R-:W3:Y:S02]  /*7280*/  @!P0 SYNCS.PHASECHK.TRANS64 P0, [R6+URZ], R5 ;  /* 0x00000005060085a7 */ /* 0x000ee4000800007f */
[----:B---3--:R-:W-:Y:S05]  /*7290*/  @!P0 BRA `(.L_x_134) ;  /* 0xfffffffc00f08947 */ /* 0x008fea000383ffff */
[----:B------:R-:W-:Y:S05]  /*72a0*/  BRA `(.L_x_155) ;  /* 0xfffffff800047947 */ /* 0x000fea000383ffff */
.L_x_135:
[----:B--2---:R2:W3:Y:S02]  /*72b0*/  SYNCS.PHASECHK.TRANS64.TRYWAIT P0, [R9+URZ], R4 ;  /* 0x00000004090075a7 */ /* 0x0044e4000800017f */
[----:B---3--:R-:W-:Y:S05]  /*72c0*/  @!P0 NANOSLEEP.SYNCS 0x989680 ;  /* 0x009896800000895d */ /* 0x008fea0003900000 */
[----:B------:R-:W3:Y:S02]  /*72d0*/  @!P0 SYNCS.PHASECHK.TRANS64 P0, [R9+URZ], R4 ;  /* 0x00000004090085a7 */ /* 0x000ee4000800007f */
[----:B---3--:R-:W-:Y:S05]  /*72e0*/  @!P0 BRA `(.L_x_135) ;  /* 0xfffffffc00f08947 */ /* 0x008fea000383ffff */
[----:B------:R-:W-:Y:S05]  /*72f0*/  BRA `(.L_x_156) ;  /* 0xfffffff800147947 */ /* 0x000fea000383ffff */
.L_x_136:
[----:B--2---:R2:W3:Y:S02]  /*7300*/  SYNCS.PHASECHK.TRANS64.TRYWAIT P0, [R6+URZ], R5 ;  /* 0x00000005060075a7 */ /* 0x0044e4000800017f */
[----:B---3--:R-:W-:Y:S05]  /*7310*/  @!P0 NANOSLEEP.SYNCS 0x989680 ;  /* 0x009896800000895d */ /* 0x008fea0003900000 */
[----:B------:R-:W3:Y:S02]  /*7320*/  @!P0 SYNCS.PHASECHK.TRANS64 P0, [R6+URZ], R5 ;  /* 0x00000005060085a7 */ /* 0x000ee4000800007f */
[----:B---3--:R-:W-:Y:S05]  /*7330*/  @!P0 BRA `(.L_x_136) ;  /* 0xfffffffc00f08947 */ /* 0x008fea000383ffff */
[----:B------:R-:W-:Y:S05]  /*7340*/  BRA `(.L_x_157) ;  /* 0xfffffff800247947 */ /* 0x000fea000383ffff */
.L_x_137:
[----:B--2---:R2:W3:Y:S02]  /*7350*/  SYNCS.PHASECHK.TRANS64.TRYWAIT P0, [R9+URZ], R4 ;  /* 0x00000004090075a7 */ /* 0x0044e4000800017f */
[----:B---3--:R-:W-:Y:S05]  /*7360*/  @!P0 NANOSLEEP.SYNCS 0x989680 ;  /* 0x009896800000895d */ /* 0x008fea0003900000 */
[----:B------:R-:W3:Y:S02]  /*7370*/  @!P0 SYNCS.PHASECHK.TRANS64 P0, [R9+URZ], R4 ;  /* 0x00000004090085a7 */ /* 0x000ee4000800007f */
[----:B---3--:R-:W-:Y:S05]  /*7380*/  @!P0 BRA `(.L_x_137) ;  /* 0xfffffffc00f08947 */ /* 0x008fea000383ffff */
[----:B------:R-:W-:Y:S05]  /*7390*/  BRA `(.L_x_158) ;  /* 0xfffffff800347947 */ /* 0x000fea000383ffff */
.L_x_138:
[----:B--2---:R2:W3:Y:S02]  /*73a0*/  SYNCS.PHASECHK.TRANS64.TRYWAIT P0, [R6+URZ], R5 ;  /* 0x00000005060075a7 */ /* 0x0044e4000800017f */
[----:B---3--:R-:W-:Y:S05]  /*73b0*/  @!P0 NANOSLEEP.SYNCS 0x989680 ;  /* 0x009896800000895d */ /* 0x008fea0003900000 */
[----:B------:R-:W3:Y:S02]  /*73c0*/  @!P0 SYNCS.PHASECHK.TRANS64 P0, [R6+URZ], R5 ;  /* 0x00000005060085a7 */ /* 0x000ee4000800007f */
[----:B---3--:R-:W-:Y:S05]  /*73d0*/  @!P0 BRA `(.L_x_138) ;  /* 0xfffffffc00f08947 */ /* 0x008fea000383ffff */
[----:B------:R-:W-:Y:S05]  /*73e0*/  BRA `(.L_x_159) ;  /* 0xfffffff8003c7947 */ /* 0x000fea000383ffff */
.L_x_160:
[----:B------:R-:W-:-:S00]  /*73f0*/  BRA `(.L_x_160) ;  /* 0xfffffffc00fc7947 */ /* 0x000fc0000383ffff */
[----:B------:R-:W-:-:S00]  /*7400*/  NOP ;  /* 0x0000000000007918 */ /* 0x000fc00000000000 */
[----:B------:R-:W-:-:S00]  /*7410*/  NOP ;  /* 0x0000000000007918 */ /* 0x000fc00000000000 */
[----:B------:R-:W-:-:S00]  /*7420*/  NOP ;  /* 0x0000000000007918 */ /* 0x000fc00000000000 */
[----:B------:R-:W-:-:S00]  /*7430*/  NOP ;  /* 0x0000000000007918 */ /* 0x000fc00000000000 */
[----:B------:R-:W-:-:S00]  /*7440*/  NOP ;  /* 0x0000000000007918 */ /* 0x000fc00000000000 */
[----:B------:R-:W-:-:S00]  /*7450*/  NOP ;  /* 0x0000000000007918 */ /* 0x000fc00000000000 */
[----:B------:R-:W-:-:S00]  /*7460*/  NOP ;  /* 0x0000000000007918 */ /* 0x000fc00000000000 */
[----:B------:R-:W-:-:S00]  /*7470*/  NOP ;  /* 0x0000000000007918 */ /* 0x000fc00000000000 */
.L_x_161:


//--------------------- .nv.global.init           --------------------------
	.section	.nv.global.init,"aw",@progbits
.nv.global.init:
	.type		$str$22,@object
	.size		$str$22,($str$26 - $str$22)
$str$22:
        /*0000*/ 	.byte	0x6b, 0x5f, 0x74, 0x69, 0x6c, 0x65, 0x5f, 0x63, 0x6f, 0x75, 0x6e, 0x74, 0x20, 0x3e, 0x3d, 0x20
        /*0010*/ 	.byte	0x31, 0x00
	.type		$str$26,@object
	.size		$str$26,($str$27 - $str$26)
$str$26:
        /*0012*/ 	.byte	0x28, 0x61, 0x64, 0x64, 0x72, 0x65, 0x73, 0x73, 0x20, 0x26, 0x20, 0x6d, 0x61, 0x73, 0x6b, 0x29
        /*0022*/ 	.byte	0x20, 0x3d, 0x3d, 0x20, 0x30, 0x00
	.type		$str$27,@object
	.size		$str$27,($str$23 - $str$27)
$str$27:
        /*0028*/ 	.byte	0x2f, 0x74, 0x6d, 0x70, 0x2f, 0x63, 0x75, 0x74, 0x6c, 0x61, 0x73, 0x73, 0x5f, 0x73, 0x77, 0x65
        /*0038*/ 	.byte	0x65, 0x70, 0x5f, 0x73, 0x72, 0x63, 0x2f, 0x69, 0x6e, 0x63, 0x6c, 0x75, 0x64, 0x65, 0x2f, 0x63
        /*0048*/ 	.byte	0x75, 0x74, 0x65, 0x2f, 0x70, 0x6f, 0x69, 0x6e, 0x74, 0x65, 0x72, 0x5f, 0x66, 0x6c, 0x61, 0x67
        /*0058*/ 	.byte	0x67, 0x65, 0x64, 0x2e, 0x68, 0x70, 0x70, 0x00
	.type		$str$23,@object
	.size		$str$23,(__unnamed_2 - $str$23)
$str$23:
        /*0060*/ 	.byte	0x2f, 0x74, 0x6d, 0x70, 0x2f, 0x63, 0x75, 0x74, 0x6c, 0x61, 0x73, 0x73, 0x5f, 0x73, 0x77, 0x65
        /*0070*/ 	.byte	0x65, 0x70, 0x5f, 0x73, 0x72, 0x63, 0x2f, 0x69, 0x6e, 0x63, 0x6c, 0x75, 0x64, 0x65, 0x2f, 0x63
        /*0080*/ 	.byte	0x75, 0x74, 0x6c, 0x61, 0x73, 0x73, 0x2f, 0x67, 0x65, 0x6d, 0x6d, 0x2f, 0x63, 0x6f, 0x6c, 0x6c
        /*0090*/ 	.byte	0x65, 0x63, 0x74, 0x69, 0x76, 0x65, 0x2f, 0x73, 0x6d, 0x39, 0x30, 0x5f, 0x6d, 0x6d, 0x61, 0x5f
        /*00a0*/ 	.byte	0x74, 0x6d, 0x61, 0x5f, 0x67, 0x6d, 0x6d, 0x61, 0x5f, 0x73, 0x73, 0x5f, 0x77, 0x61, 0x72, 0x70
        /*00b0*/ 	.byte	0x73, 0x70, 0x65, 0x63, 0x69, 0x61, 0x6c, 0x69, 0x7a, 0x65, 0x64, 0x2e, 0x68, 0x70, 0x70, 0x00
	.type		__unnamed_2,@object
	.size		__unnamed_2,(__unnamed_1 - __unnamed_2)
__unnamed_2:
        /*00c0*/ 	.byte	0x61, 0x75, 0x74, 0x6f, 0x20, 0x63, 0x75, 0x74, 0x65, 0x3a, 0x3a, 0x61, 0x73, 0x5f, 0x70, 0x6f
        /* <DEDUP_REMOVED lines=27> */
        /*0280*/ 	.byte	0x3c, 0x34, 0x30, 0x39, 0x36, 0x3e, 0x3e, 0x3e, 0x3e, 0x3e, 0x5d, 0x00
	.type		__unnamed_1,@object
	.size		__unnamed_1,(.L_0 - __unnamed_1)
__unnamed_1:
        /* <DEDUP_REMOVED lines=182> */
.L_0:


//--------------------- .nv.shared._ZN7cutlass13device_kernelINS_4gemm6kernel13GemmUniversalIN4cute5tupleIJiiiiEEENS1_10collective13CollectiveMmaINS1_34MainloopSm90TmaGmmaWarpSpecializedILi8ENS5_IJNS4_1CILi2EEENSA_ILi1EEESC_EEENS1_35KernelTmaWarpSpecializedCooperativeEEENS5_IJNSA_ILi128EEENSA_ILi64EEESH_EEENS_10bfloat16_tENS5_IJlSC_lEEESJ_SK_NS4_8TiledMMAINS4_8MMA_AtomIJNS4_4SM904GMMA27MMA_64x64x16_F32BF16BF16_SSILNSO_5MajorE0ELSQ_0ELNSO_7ScaleInE1ELSR_1EEEEEENS4_6LayoutISD_NS5_IJSC_NSA_ILi0EEESV_EEEEENS5_IJNS4_10UnderscoreESY_SY_EEEEENS4_13SM90_TMA_LOADENS4_14ComposedLayoutINS4_7SwizzleILi3ELi4ELi3EEENS4_18smem_ptr_flag_bitsILi16EEENSU_INS5_IJNSA_ILi8EEESH_EEENS5_IJSH_SC_EEEEEEEvNS4_8identityENS4_23SM90_TMA_LOAD_MULTICASTES1B_vS1C_EENS_8epilogue10collective18CollectiveEpilogueINS1F_22Sm90TmaWarpSpecializedILi3ELi2ELi16ELb1ELb0EEEJSI_NS5_IJSG_NSA_ILi32EEEEEESJ_SK_SJ_SK_NS1F_6fusion15FusionCallbacksIS1J_NS1M_17LinearCombinationISJ_fSJ_fLNS_15FloatRoundStyleE2EEESI_S1L_JEEES11_NS12_INS13_ILi2ELi4ELi3EEES16_NSU_INS5_IJS17_S1K_EEENS5_IJS1K_SC_EEEEEEENS4_17SM75_U32x4_LDSM_NENS4_14SM90_TMA_STOREES1W_NS4_17SM90_U32x4_STSM_NENS4_9Copy_AtomIJS1Z_NS_6half_tEEEEvEEEvvEEEEvNT_6ParamsE --------------------------
	.section	.nv.shared._ZN7cutlass13device_kernelINS_4gemm6kernel13GemmUniversalIN4cute5tupleIJiiiiEEENS1_10collective13CollectiveMmaINS1_34MainloopSm90TmaGmmaWarpSpecializedILi8ENS5_IJNS4_1CILi2EEENSA_ILi1EEESC_EEENS1_35KernelTmaWarpSpecializedCooperativeEEENS5_IJNSA_ILi128EEENSA_ILi64EEESH_EEENS_10bfloat16_tENS5_IJlSC_lEEESJ_SK_NS4_8TiledMMAINS4_8MMA_AtomIJNS4_4SM904GMMA27MMA_64x64x16_F32BF16BF16_SSILNSO_5MajorE0ELSQ_0ELNSO_7ScaleInE1ELSR_1EEEEEENS4_6LayoutISD_NS5_IJSC_NSA_ILi0EEESV_EEEEENS5_IJNS4_10UnderscoreESY_SY_EEEEENS4_13SM90_TMA_LOADENS4_14ComposedLayoutINS4_7SwizzleILi3ELi4ELi3EEENS4_18smem_ptr_flag_bitsILi16EEENSU_INS5_IJNSA_ILi8EEESH_EEENS5_IJSH_SC_EEEEEEEvNS4_8identityENS4_23SM90_TMA_LOAD_MULTICASTES1B_vS1C_EENS_8epilogue10collective18CollectiveEpilogueINS1F_22Sm90TmaWarpSpecializedILi3ELi2ELi16ELb1ELb0EEEJSI_NS5_IJSG_NSA_ILi32EEEEEESJ_SK_SJ_SK_NS1F_6fusion15FusionCallbacksIS1J_NS1M_17LinearCombinationISJ_fSJ_fLNS_15FloatRoundStyleE2EEESI_S1L_JEEES11_NS12_INS13_ILi2ELi4ELi3EEES16_NSU_INS5_IJS17_S1K_EEENS5_IJS1K_SC_EEEEEEENS4_17SM75_U32x4_LDSM_NENS4_14SM90_TMA_STOREES1W_NS4_17SM90_U32x4_STSM_NENS4_9Copy_AtomIJS1Z_NS_6half_tEEEEvEEEvvEEEEvNT_6ParamsE,"aw",@nobits
	.sectionflags	@""
	.align	16
	.zero		1024


//--------------------- .nv.shared.reserved.0     --------------------------
	.section	.nv.shared.reserved.0,"aw",@nobits
	.weak		__nv_reservedSMEM_offset_0_alias
	.size		__nv_reservedSMEM_offset_0_alias, 0, 0
	.other		__nv_reservedSMEM_offset_0_alias,@"STO_CUDA_RESERVED_SHARED STV_DEFAULT"
__nv_reservedSMEM_offset_0_alias:
	.zero		0


//--------------------- .nv.global                --------------------------
	.section	.nv.global,"aw",@nobits
.nv.global:
	.type		_ZN39_INTERNAL_35e7a757_4_k_cu_5cca946c_37354cute1_E,@object
	.size		_ZN39_INTERNAL_35e7a757_4_k_cu_5cca946c_37354cute1_E,(_ZN39_INTERNAL_35e7a757_4_k_cu_5cca946c_37354cuda3std3__45__cpo6cbeginE - _ZN39_INTERNAL_35e7a757_4_k_cu_5cca946c_37354cute1_E)
_ZN39_INTERNAL_35e7a757_4_k_cu_5cca946c_37354cute1_E:
	.zero		1
	.type		_ZN39_INTERNAL_35e7a757_4_k_cu_5cca946c_37354cuda3std3__45__cpo6cbeginE,@object
	.size		_ZN39_INTERNAL_35e7a757_4_k_cu_5cca946c_37354cuda3std3__45__cpo6cbeginE,(_ZN39_INTERNAL_35e7a757_4_k_cu_5cca946c_37354cuda3std3__48in_placeE - _ZN39_INTERNAL_35e7a757_4_k_cu_5cca946c_37354cuda3std3__45__cpo6cbeginE)
_ZN39_INTERNAL_35e7a757_4_k_cu_5cca946c_37354cuda3std3__45__cpo6cbeginE:
	.zero		1
	.type		_ZN39_INTERNAL_35e7a757_4_k_cu_5cca946c_37354cuda3std3__48in_placeE,@object
	.size		_ZN39_INTERNAL_35e7a757_4_k_cu_5cca946c_37354cuda3std3__48in_placeE,(_ZN39_INTERNAL_35e7a757_4_k_cu_5cca946c_37354cuda3std6ranges3__45__cpo9iter_moveE - _ZN39_INTERNAL_35e7a757_4_k_cu_5cca946c_37354cuda3std3__48in_placeE)
_ZN39_INTERNAL_35e7a757_4_k_cu_5cca946c_37354cuda3std3__48in_placeE:
	.zero		1
	.type		_ZN39_INTERNAL_35e7a757_4_k_cu_5cca946c_37354cuda3std6ranges3__45__cpo9iter_moveE,@object
	.size		_ZN39_INTERNAL_35e7a757_4_k_cu_5cca946c_37354cuda3std6ranges3__45__cpo9iter_moveE,(_ZN39_INTERNAL_35e7a757_4_k_cu_5cca946c_37354cuda3std3__45__cpo5beginE - _ZN39_INTERNAL_35e7a757_4_k_cu_5cca946c_37354cuda3std6ranges3__45__cpo9iter_moveE)
_ZN39_INTERNAL_35e7a757_4_k_cu_5cca946c_37354cuda3std6ranges3__45__cpo9iter_moveE:
	.zero		1
	.type		_ZN39_INTERNAL_35e7a757_4_k_cu_5cca946c_37354cuda3std3__45__cpo5beginE,@object
	.size		_ZN39_INTERNAL_35e7a757_4_k_cu_5cca946c_37354cuda3std3__45__cpo5beginE,(_ZN39_INTERNAL_35e7a757_4_k_cu_5cca946c_37354cuda3std3__441_GLOBAL__N__35e7a757_4_k_cu_5cca946c_37356ignoreE - _ZN39_INTERNAL_35e7a757_4_k_cu_5cca946c_37354cuda3std3__45__cpo5beginE)
_ZN39_INTERNAL_35e7a757_4_k_cu_5cca946c_37354cuda3std3__45__cpo5beginE:
	.zero		1
	.type		_ZN39_INTERNAL_35e7a757_4_k_cu_5cca946c_37354cuda3std3__441_GLOBAL__N__35e7a757_4_k_cu_5cca946c_37356ignoreE,@object
	.size		_ZN39_INTERNAL_35e7a757_4_k_cu_5cca946c_37354cuda3std3__441_GLOBAL__N__35e7a757_4_k_cu_5cca946c_37356ignoreE,(_ZN39_INTERNAL_35e7a757_4_k_cu_5cca946c_37354cute7productE - _ZN39_INTERNAL_35e7a757_4_k_cu_5cca946c_37354cuda3std3__441_GLOBAL__N__35e7a757_4_k_cu_5cca946c_37356ignoreE)
_ZN39_INTERNAL_35e7a757_4_k_cu_5cca946c_37354cuda3std3__441_GLOBAL__N__35e7a757_4_k_cu_5cca946c_37356ignoreE:
	.zero		1
	.type		_ZN39_INTERNAL_35e7a757_4_k_cu_5cca946c_37354cute7productE,@object
	.size		_ZN39_INTERNAL_35e7a757_4_k_cu_5cca946c_37354cute7productE,(_ZN39_INTERNAL_35e7a757_4_k_cu_5cca946c_37354cuda3std3__45__cpo3endE - _ZN39_INTERNAL_35e7a757_4_k_cu_5cca946c_37354cute7productE)
_ZN39_INTERNAL_35e7a757_4_k_cu_5cca946c_37354cute7productE:
	.zero		1
	.type		_ZN39_INTERNAL_35e7a757_4_k_cu_5cca946c_37354cuda3std3__45__cpo3endE,@object
	.size		_ZN39_INTERNAL_35e7a757_4_k_cu_5cca946c_37354cuda3std3__45__cpo3endE,(_ZN39_INTERNAL_35e7a757_4_k_cu_5cca946c_37354cuda3std3__419piecewise_constructE - _ZN39_INTERNAL_35e7a757_4_k_cu_5cca946c_37354cuda3std3__45__cpo3endE)
_ZN39_INTERNAL_35e7a757_4_k_cu_5cca946c_37354cuda3std3__45__cpo3endE:
	.zero		1
	.type		_ZN39_INTERNAL_35e7a757_4_k_cu_5cca946c_37354cuda3std3__419piecewise_constructE,@object
	.size		_ZN39_INTERNAL_35e7a757_4_k_cu_5cca946c_37354cuda3std3__419piecewise_constructE,(_ZN39_INTERNAL_35e7a757_4_k_cu_5cca946c_37354cuda3std3__45__cpo4cendE - _ZN39_INTERNAL_35e7a757_4_k_cu_5cca946c_37354cuda3std3__419piecewise_constructE)
_ZN39_INTERNAL_35e7a757_4_k_cu_5cca946c_37354cuda3std3__419piecewise_constructE:
	.zero		1
	.type		_ZN39_INTERNAL_35e7a757_4_k_cu_5cca946c_37354cuda3std3__45__cpo4cendE,@object
	.size		_ZN39_INTERNAL_35e7a757_4_k_cu_5cca946c_37354cuda3std3__45__cpo4cendE,(_ZN39_INTERNAL_35e7a757_4_k_cu_5cca946c_37354cuda3std6ranges3__45__cpo4swapE - _ZN39_INTERNAL_35e7a757_4_k_cu_5cca946c_37354cuda3std3__45__cpo4cendE)
_ZN39_INTERNAL_35e7a757_4_k_cu_5cca946c_37354cuda3std3__45__cpo4cendE:
	.zero		1
	.type		_ZN39_INTERNAL_35e7a757_4_k_cu_5cca946c_37354cuda3std6ranges3__45__cpo4swapE,@object
	.size		_ZN39_INTERNAL_35e7a757_4_k_cu_5cca946c_37354cuda3std6ranges3__45__cpo4swapE,(.L_9 - _ZN39_INTERNAL_35e7a757_4_k_cu_5cca946c_37354cuda3std6ranges3__45__cpo4swapE)
_ZN39_INTERNAL_35e7a757_4_k_cu_5cca946c_37354cuda3std6ranges3__45__cpo4swapE:
	.zero		1
.L_9:


//--------------------- .nv.constant0._ZN7cutlass13device_kernelINS_4gemm6kernel13GemmUniversalIN4cute5tupleIJiiiiEEENS1_10collective13CollectiveMmaINS1_34MainloopSm90TmaGmmaWarpSpecializedILi8ENS5_IJNS4_1CILi2EEENSA_ILi1EEESC_EEENS1_35KernelTmaWarpSpecializedCooperativeEEENS5_IJNSA_ILi128EEENSA_ILi64EEESH_EEENS_10bfloat16_tENS5_IJlSC_lEEESJ_SK_NS4_8TiledMMAINS4_8MMA_AtomIJNS4_4SM904GMMA27MMA_64x64x16_F32BF16BF16_SSILNSO_5MajorE0ELSQ_0ELNSO_7ScaleInE1ELSR_1EEEEEENS4_6LayoutISD_NS5_IJSC_NSA_ILi0EEESV_EEEEENS5_IJNS4_10UnderscoreESY_SY_EEEEENS4_13SM90_TMA_LOADENS4_14ComposedLayoutINS4_7SwizzleILi3ELi4ELi3EEENS4_18smem_ptr_flag_bitsILi16EEENSU_INS5_IJNSA_ILi8EEESH_EEENS5_IJSH_SC_EEEEEEEvNS4_8identityENS4_23SM90_TMA_LOAD_MULTICASTES1B_vS1C_EENS_8epilogue10collective18CollectiveEpilogueINS1F_22Sm90TmaWarpSpecializedILi3ELi2ELi16ELb1ELb0EEEJSI_NS5_IJSG_NSA_ILi32EEEEEESJ_SK_SJ_SK_NS1F_6fusion15FusionCallbacksIS1J_NS1M_17LinearCombinationISJ_fSJ_fLNS_15FloatRoundStyleE2EEESI_S1L_JEEES11_NS12_INS13_ILi2ELi4ELi3EEES16_NSU_INS5_IJS17_S1K_EEENS5_IJS1K_SC_EEEEEEENS4_17SM75_U32x4_LDSM_NENS4_14SM90_TMA_STOREES1W_NS4_17SM90_U32x4_STSM_NENS4_9Copy_AtomIJS1Z_NS_6half_tEEEEvEEEvvEEEEvNT_6ParamsE --------------------------
	.section	.nv.constant0._ZN7cutlass13device_kernelINS_4gemm6kernel13GemmUniversalIN4cute5tupleIJiiiiEEENS1_10collective13CollectiveMmaINS1_34MainloopSm90TmaGmmaWarpSpecializedILi8ENS5_IJNS4_1CILi2EEENSA_ILi1EEESC_EEENS1_35KernelTmaWarpSpecializedCooperativeEEENS5_IJNSA_ILi128EEENSA_ILi64EEESH_EEENS_10bfloat16_tENS5_IJlSC_lEEESJ_SK_NS4_8TiledMMAINS4_8MMA_AtomIJNS4_4SM904GMMA27MMA_64x64x16_F32BF16BF16_SSILNSO_5MajorE0ELSQ_0ELNSO_7ScaleInE1ELSR_1EEEEEENS4_6LayoutISD_NS5_IJSC_NSA_ILi0EEESV_EEEEENS5_IJNS4_10UnderscoreESY_SY_EEEEENS4_13SM90_TMA_LOADENS4_14ComposedLayoutINS4_7SwizzleILi3ELi4ELi3EEENS4_18smem_ptr_flag_bitsILi16EEENSU_INS5_IJNSA_ILi8EEESH_EEENS5_IJSH_SC_EEEEEEEvNS4_8identityENS4_23SM90_TMA_LOAD_MULTICASTES1B_vS1C_EENS_8epilogue10collective18CollectiveEpilogueINS1F_22Sm90TmaWarpSpecializedILi3ELi2ELi16ELb1ELb0EEEJSI_NS5_IJSG_NSA_ILi32EEEEEESJ_SK_SJ_SK_NS1F_6fusion15FusionCallbacksIS1J_NS1M_17LinearCombinationISJ_fSJ_fLNS_15FloatRoundStyleE2EEESI_S1L_JEEES11_NS12_INS13_ILi2ELi4ELi3EEES16_NSU_INS5_IJS17_S1K_EEENS5_IJS1K_SC_EEEEEEENS4_17SM75_U32x4_LDSM_NENS4_14SM90_TMA_STOREES1W_NS4_17SM90_U32x4_STSM_NENS4_9Copy_AtomIJS1Z_NS_6half_tEEEEvEEEvvEEEEvNT_6ParamsE,"a",@progbits
	.sectionflags	@""
	.align	4
.nv.constant0._ZN7cutlass13device_kernelINS_4gemm6kernel13GemmUniversalIN4cute5tupleIJiiiiEEENS1_10collective13CollectiveMmaINS1_34MainloopSm90TmaGmmaWarpSpecializedILi8ENS5_IJNS4_1CILi2EEENSA_ILi1EEESC_EEENS1_35KernelTmaWarpSpecializedCooperativeEEENS5_IJNSA_ILi128EEENSA_ILi64EEESH_EEENS_10bfloat16_tENS5_IJlSC_lEEESJ_SK_NS4_8TiledMMAINS4_8MMA_AtomIJNS4_4SM904GMMA27MMA_64x64x16_F32BF16BF16_SSILNSO_5MajorE0ELSQ_0ELNSO_7ScaleInE1ELSR_1EEEEEENS4_6LayoutISD_NS5_IJSC_NSA_ILi0EEESV_EEEEENS5_IJNS4_10UnderscoreESY_SY_EEEEENS4_13SM90_TMA_LOADENS4_14ComposedLayoutINS4_7SwizzleILi3ELi4ELi3EEENS4_18smem_ptr_flag_bitsILi16EEENSU_INS5_IJNSA_ILi8EEESH_EEENS5_IJSH_SC_EEEEEEEvNS4_8identityENS4_23SM90_TMA_LOAD_MULTICASTES1B_vS1C_EENS_8epilogue10collective18CollectiveEpilogueINS1F_22Sm90TmaWarpSpecializedILi3ELi2ELi16ELb1ELb0EEEJSI_NS5_IJSG_NSA_ILi32EEEEEESJ_SK_SJ_SK_NS1F_6fusion15FusionCallbacksIS1J_NS1M_17LinearCombinationISJ_fSJ_fLNS_15FloatRoundStyleE2EEESI_S1L_JEEES11_NS12_INS13_ILi2ELi4ELi3EEES16_NSU_INS5_IJS17_S1K_EEENS5_IJS1K_SC_EEEEEEENS4_17SM75_U32x4_LDSM_NENS4_14SM90_TMA_STOREES1W_NS4_17SM90_U32x4_STSM_NENS4_9Copy_AtomIJS1Z_NS_6half_tEEEEvEEEvvEEEEvNT_6ParamsE:
	.zero		2432


//--------------------- SYMBOLS --------------------------

	.type		.nv.reservedSmem.offset0,@object
	.size		.nv.reservedSmem.offset0,0x4
	.type		__assertfail,@function
